	.target	sm_90a

	.elftype	@"ET_EXEC"


//--------------------- .note.nv.tkinfo           --------------------------
	.section	.note.nv.tkinfo,"",@"SHT_NOTE"
	.sectionflags	@"SHF_NOTE_NV_TKINFO"
	.tkinfo
        /*0018*/ 	.word	0x00000002
        /*0030*/ 	.string	""
        /*0030*/ 	.string	"ptxas"
        /*0030*/ 	.string	"Cuda compilation tools, release 13.0, V13.0.88"
        /*0030*/ 	.string	"Build cuda_13.0.r13.0/compiler.36424714_0"
        /*0030*/ 	.string	"-arch sm_90a -m 64 "



//--------------------- .note.nv.cuinfo           --------------------------
	.section	.note.nv.cuinfo,"",@"SHT_NOTE"
	.sectionflags	@"SHF_NOTE_NV_CUINFO"
        /*0018*/ 	.short	0x0002
        /*001a*/ 	.short	0x005a
        /*001c*/ 	.short	0x0082
	.zero		2


//--------------------- .nv.info                  --------------------------
	.section	.nv.info,"",@"SHT_CUDA_INFO"
	.align	4


	//----- nvinfo : EIATTR_REGCOUNT
	.align		4
        /*0000*/ 	.byte	0x04, 0x2f
        /*0002*/ 	.short	(.L_12 - .L_11)
	.align		4
.L_11:
        /*0004*/ 	.word	index@(_ZN7cutlass13device_kernelINS_4gemm6kernel13GemmUniversalIN4cute5tupleIJiiiiEEENS1_10collective13CollectiveMmaINS1_37MainloopSm90TmaGmmaWarpSpecializedFP8ILi4ENS5_IJNS4_1CILi1EEENSA_ILi2EEESB_EEENS1_35KernelTmaWarpSpecializedCooperativeEEENS5_IJNSA_ILi128EEESG_NSA_ILi32EEEEEENS_12float_e5m2_tENS5_IJlSB_lEEESJ_SK_NS4_8TiledMMAINS4_8MMA_AtomIJNS4_4SM904GMMA31MMA_64x128x32_F32E5M2E5M2_SS_TNILNSO_7ScaleInE1ELSQ_1EEEEEENS4_6LayoutINS5_IJSC_SB_SB_EEENS5_IJSB_NSA_ILi0EEESV_EEEEENS5_IJNS4_10UnderscoreESY_SY_EEEEENS4_23SM90_TMA_LOAD_MULTICASTENS4_14ComposedLayoutINS4_7SwizzleILi1ELi4ELi3EEENS4_18smem_ptr_flag_bitsILi8EEENST_INS5_IJNSA_ILi8EEESH_EEENS5_IJSH_SB_EEEEEEEvNS4_8identityENS4_13SM90_TMA_LOADES1B_vS1C_EENS_8epilogue10collective6detail29Sm90TmaWarpSpecializedAdapterINS1G_15DefaultEpilogueISJ_SK_SK_NS1F_6thread17LinearCombinationISJ_Li1EffLNS1K_9ScaleType4KindE0ELNS_15FloatRoundStyleE2ESJ_EENS1_15EpilogueDefaultEEEEEvvEEEEvNT_6ParamsE)
        /*0008*/ 	.word	0x000000a8


	//----- nvinfo : EIATTR_FRAME_SIZE
	.align		4
.L_12:
        /*000c*/ 	.byte	0x04, 0x11
        /*000e*/ 	.short	(.L_14 - .L_13)
	.align		4
.L_13:
        /*0010*/ 	.word	index@(_ZN7cutlass13device_kernelINS_4gemm6kernel13GemmUniversalIN4cute5tupleIJiiiiEEENS1_10collective13CollectiveMmaINS1_37MainloopSm90TmaGmmaWarpSpecializedFP8ILi4ENS5_IJNS4_1CILi1EEENSA_ILi2EEESB_EEENS1_35KernelTmaWarpSpecializedCooperativeEEENS5_IJNSA_ILi128EEESG_NSA_ILi32EEEEEENS_12float_e5m2_tENS5_IJlSB_lEEESJ_SK_NS4_8TiledMMAINS4_8MMA_AtomIJNS4_4SM904GMMA31MMA_64x128x32_F32E5M2E5M2_SS_TNILNSO_7ScaleInE1ELSQ_1EEEEEENS4_6LayoutINS5_IJSC_SB_SB_EEENS5_IJSB_NSA_ILi0EEESV_EEEEENS5_IJNS4_10UnderscoreESY_SY_EEEEENS4_23SM90_TMA_LOAD_MULTICASTENS4_14ComposedLayoutINS4_7SwizzleILi1ELi4ELi3EEENS4_18smem_ptr_flag_bitsILi8EEENST_INS5_IJNSA_ILi8EEESH_EEENS5_IJSH_SB_EEEEEEEvNS4_8identityENS4_13SM90_TMA_LOADES1B_vS1C_EENS_8epilogue10collective6detail29Sm90TmaWarpSpecializedAdapterINS1G_15DefaultEpilogueISJ_SK_SK_NS1F_6thread17LinearCombinationISJ_Li1EffLNS1K_9ScaleType4KindE0ELNS_15FloatRoundStyleE2ESJ_EENS1_15EpilogueDefaultEEEEEvvEEEEvNT_6ParamsE)
        /*0014*/ 	.word	0x00000000


	//----- nvinfo : EIATTR_MIN_STACK_SIZE
	.align		4
.L_14:
        /*0018*/ 	.byte	0x04, 0x12
        /*001a*/ 	.short	(.L_16 - .L_15)
	.align		4
.L_15:
        /*001c*/ 	.word	index@(_ZN7cutlass13device_kernelINS_4gemm6kernel13GemmUniversalIN4cute5tupleIJiiiiEEENS1_10collective13CollectiveMmaINS1_37MainloopSm90TmaGmmaWarpSpecializedFP8ILi4ENS5_IJNS4_1CILi1EEENSA_ILi2EEESB_EEENS1_35KernelTmaWarpSpecializedCooperativeEEENS5_IJNSA_ILi128EEESG_NSA_ILi32EEEEEENS_12float_e5m2_tENS5_IJlSB_lEEESJ_SK_NS4_8TiledMMAINS4_8MMA_AtomIJNS4_4SM904GMMA31MMA_64x128x32_F32E5M2E5M2_SS_TNILNSO_7ScaleInE1ELSQ_1EEEEEENS4_6LayoutINS5_IJSC_SB_SB_EEENS5_IJSB_NSA_ILi0EEESV_EEEEENS5_IJNS4_10UnderscoreESY_SY_EEEEENS4_23SM90_TMA_LOAD_MULTICASTENS4_14ComposedLayoutINS4_7SwizzleILi1ELi4ELi3EEENS4_18smem_ptr_flag_bitsILi8EEENST_INS5_IJNSA_ILi8EEESH_EEENS5_IJSH_SB_EEEEEEEvNS4_8identityENS4_13SM90_TMA_LOADES1B_vS1C_EENS_8epilogue10collective6detail29Sm90TmaWarpSpecializedAdapterINS1G_15DefaultEpilogueISJ_SK_SK_NS1F_6thread17LinearCombinationISJ_Li1EffLNS1K_9ScaleType4KindE0ELNS_15FloatRoundStyleE2ESJ_EENS1_15EpilogueDefaultEEEEEvvEEEEvNT_6ParamsE)
        /*0020*/ 	.word	0x00000000
.L_16:


//--------------------- .nv.compat                --------------------------
	.section	.nv.compat,"",@"SHT_CUDA_COMPAT_INFO"
	.align	4
        /*0000*/ 	.byte	0x02, 0x09, 0x01, 0x00, 0x02, 0x02, 0x04, 0x00, 0x02, 0x05, 0x05, 0x00, 0x03, 0x07, 0x01, 0x01
        /*0010*/ 	.byte	0x02, 0x03, 0x01, 0x00, 0x02, 0x06, 0x01, 0x00, 0x04, 0x0b, 0x08, 0x00, 0x00, 0x00, 0x00, 0x00
        /*0020*/ 	.byte	0x00, 0x00, 0x00, 0x00


//--------------------- .nv.info._ZN7cutlass13device_kernelINS_4gemm6kernel13GemmUniversalIN4cute5tupleIJiiiiEEENS1_10collective13CollectiveMmaINS1_37MainloopSm90TmaGmmaWarpSpecializedFP8ILi4ENS5_IJNS4_1CILi1EEENSA_ILi2EEESB_EEENS1_35KernelTmaWarpSpecializedCooperativeEEENS5_IJNSA_ILi128EEESG_NSA_ILi32EEEEEENS_12float_e5m2_tENS5_IJlSB_lEEESJ_SK_NS4_8TiledMMAINS4_8MMA_AtomIJNS4_4SM904GMMA31MMA_64x128x32_F32E5M2E5M2_SS_TNILNSO_7ScaleInE1ELSQ_1EEEEEENS4_6LayoutINS5_IJSC_SB_SB_EEENS5_IJSB_NSA_ILi0EEESV_EEEEENS5_IJNS4_10UnderscoreESY_SY_EEEEENS4_23SM90_TMA_LOAD_MULTICASTENS4_14ComposedLayoutINS4_7SwizzleILi1ELi4ELi3EEENS4_18smem_ptr_flag_bitsILi8EEENST_INS5_IJNSA_ILi8EEESH_EEENS5_IJSH_SB_EEEEEEEvNS4_8identityENS4_13SM90_TMA_LOADES1B_vS1C_EENS_8epilogue10collective6detail29Sm90TmaWarpSpecializedAdapterINS1G_15DefaultEpilogueISJ_SK_SK_NS1F_6thread17LinearCombinationISJ_Li1EffLNS1K_9ScaleType4KindE0ELNS_15FloatRoundStyleE2ESJ_EENS1_15EpilogueDefaultEEEEEvvEEEEvNT_6ParamsE --------------------------
	.section	.nv.info._ZN7cutlass13device_kernelINS_4gemm6kernel13GemmUniversalIN4cute5tupleIJiiiiEEENS1_10collective13CollectiveMmaINS1_37MainloopSm90TmaGmmaWarpSpecializedFP8ILi4ENS5_IJNS4_1CILi1EEENSA_ILi2EEESB_EEENS1_35KernelTmaWarpSpecializedCooperativeEEENS5_IJNSA_ILi128EEESG_NSA_ILi32EEEEEENS_12float_e5m2_tENS5_IJlSB_lEEESJ_SK_NS4_8TiledMMAINS4_8MMA_AtomIJNS4_4SM904GMMA31MMA_64x128x32_F32E5M2E5M2_SS_TNILNSO_7ScaleInE1ELSQ_1EEEEEENS4_6LayoutINS5_IJSC_SB_SB_EEENS5_IJSB_NSA_ILi0EEESV_EEEEENS5_IJNS4_10UnderscoreESY_SY_EEEEENS4_23SM90_TMA_LOAD_MULTICASTENS4_14ComposedLayoutINS4_7SwizzleILi1ELi4ELi3EEENS4_18smem_ptr_flag_bitsILi8EEENST_INS5_IJNSA_ILi8EEESH_EEENS5_IJSH_SB_EEEEEEEvNS4_8identityENS4_13SM90_TMA_LOADES1B_vS1C_EENS_8epilogue10collective6detail29Sm90TmaWarpSpecializedAdapterINS1G_15DefaultEpilogueISJ_SK_SK_NS1F_6thread17LinearCombinationISJ_Li1EffLNS1K_9ScaleType4KindE0ELNS_15FloatRoundStyleE2ESJ_EENS1_15EpilogueDefaultEEEEEvvEEEEvNT_6ParamsE,"",@"SHT_CUDA_INFO"
	.sectionflags	@""
	.align	4


	//----- nvinfo : EIATTR_CUDA_API_VERSION
	.align		4
        /*0000*/ 	.byte	0x04, 0x37
        /*0002*/ 	.short	(.L_18 - .L_17)
.L_17:
        /*0004*/ 	.word	0x00000082


	//----- nvinfo : EIATTR_KPARAM_INFO
	.align		4
.L_18:
        /*0008*/ 	.byte	0x04, 0x17
        /*000a*/ 	.short	(.L_20 - .L_19)
.L_19:
        /*000c*/ 	.word	0x00000000
        /*0010*/ 	.short	0x0000
        /*0012*/ 	.short	0x0070
        /*0014*/ 	.byte	0x00, 0xf0, 0x01, 0x10


	//----- nvinfo : EIATTR_SPARSE_MMA_MASK
	.align		4
.L_20:
        /*0018*/ 	.byte	0x03, 0x50
        /*001a*/ 	.short	0x0000


	//----- nvinfo : EIATTR_MAXREG_COUNT
	.align		4
        /*001c*/ 	.byte	0x03, 0x1b
        /*001e*/ 	.short	0x00a8


	//----- nvinfo : EIATTR_NUM_BARRIERS
	.align		4
        /*0020*/ 	.byte	0x02, 0x4c
        /*0022*/ 	.byte	0x01
	.zero		1


	//----- nvinfo : EIATTR_MERCURY_ISA_VERSION
	.align		4
        /*0024*/ 	.byte	0x03, 0x5f
        /*0026*/ 	.short	0x0101


	//----- nvinfo : EIATTR_INT_WARP_WIDE_INSTR_OFFSETS
	.align		4
        /*0028*/ 	.byte	0x04, 0x31
        /*002a*/ 	.short	(.L_22 - .L_21)


	//   ....[0]....
.L_21:
        /*002c*/ 	.word	0x00000440


	//   ....[1]....
        /*0030*/ 	.word	0x00000460


	//   ....[2]....
        /*0034*/ 	.word	0x00000630


	//   ....[3]....
        /*0038*/ 	.word	0x00002bf0


	//----- nvinfo : EIATTR_COOP_GROUP_MASK_REGIDS
	.align		4
.L_22:
        /*003c*/ 	.byte	0x04, 0x29
        /*003e*/ 	.short	(.L_24 - .L_23)


	//   ....[0]....
.L_23:
        /*0040*/ 	.word	0xffffffff


	//   ....[1]....
        /*0044*/ 	.word	0xffffffff


	//   ....[2]....
        /*0048*/ 	.word	0xffffffff


	//   ....[3]....
        /*004c*/ 	.word	0xffffffff


	//   ....[4]....
        /*0050*/ 	.word	0xffffffff


	//   ....[5]....
        /*0054*/ 	.word	0xffffffff


	//----- nvinfo : EIATTR_COOP_GROUP_INSTR_OFFSETS
	.align		4
.L_24:
        /*0058*/ 	.byte	0x04, 0x28
        /*005a*/ 	.short	(.L_26 - .L_25)


	//   ....[0]....
.L_25:
        /*005c*/ 	.word	0x00000060


	//   ....[1]....
        /*0060*/ 	.word	0x00000070


	//   ....[2]....
        /*0064*/ 	.word	0x00000130


	//   ....[3]....
        /*0068*/ 	.word	0x000002c0


	//   ....[4]....
        /*006c*/ 	.word	0x00000770


	//   ....[5]....
        /*0070*/ 	.word	0x000011f0


	//----- nvinfo : EIATTR_REG_RECONFIG
	.align		4
.L_26:
        /*0074*/ 	.byte	0x01, 0x54
	.zero		2


	//----- nvinfo : EIATTR_MBARRIER_INSTR_OFFSETS
	.align		4
        /*0078*/ 	.byte	0x04, 0x39
        /*007a*/ 	.short	(.L_28 - .L_27)


	//   ....[0]....
.L_27:
        /*007c*/ 	.word	0x00000230
        /*0080*/ 	.word	0x000000ff
        /*0084*/ 	.word	0x00000000
        /*0088*/ 	.short	0x0100
        /*008a*/ 	.byte	0x08
	.zero		1


	//   ....[1]....
        /*008c*/ 	.word	0x00000240
        /*0090*/ 	.word	0x000000ff
        /*0094*/ 	.word	0x00000020
        /*0098*/ 	.short	0x0100
        /*009a*/ 	.byte	0x08
	.zero		1


	//   ....[2]....
        /*009c*/ 	.word	0x00000250
        /*00a0*/ 	.word	0x000000ff
        /*00a4*/ 	.word	0x00000008
        /*00a8*/ 	.short	0x0100
        /*00aa*/ 	.byte	0x08
	.zero		1


	//   ....[3]....
        /*00ac*/ 	.word	0x00000260
        /*00b0*/ 	.word	0x000000ff
        /*00b4*/ 	.word	0x00000028
        /*00b8*/ 	.short	0x0100
        /*00ba*/ 	.byte	0x08
	.zero		1


	//   ....[4]....
        /*00bc*/ 	.word	0x00000270
        /*00c0*/ 	.word	0x000000ff
        /*00c4*/ 	.word	0x00000010
        /*00c8*/ 	.short	0x0100
        /*00ca*/ 	.byte	0x08
	.zero		1


	//   ....[5]....
        /*00cc*/ 	.word	0x00000280
        /*00d0*/ 	.word	0x000000ff
        /*00d4*/ 	.word	0x00000030
        /*00d8*/ 	.short	0x0100
        /*00da*/ 	.byte	0x08
	.zero		1


	//   ....[6]....
        /*00dc*/ 	.word	0x00000290
        /*00e0*/ 	.word	0x000000ff
        /*00e4*/ 	.word	0x00000018
        /*00e8*/ 	.short	0x0100
        /*00ea*/ 	.byte	0x08
	.zero		1


	//   ....[7]....
        /*00ec*/ 	.word	0x000002a0
        /*00f0*/ 	.word	0x000000ff
        /*00f4*/ 	.word	0x00000038
        /*00f8*/ 	.short	0x0100
        /*00fa*/ 	.byte	0x08
	.zero		1


	//   ....[8]....
        /*00fc*/ 	.word	0x000006d0
        /*0100*/ 	.word	0x000000ff
        /*0104*/ 	.word	0x00000050
        /*0108*/ 	.short	0x0100
        /*010a*/ 	.byte	0x06
	.zero		1


	//   ....[9]....
        /*010c*/ 	.word	0x00000720
        /*0110*/ 	.word	0x000000ff
        /*0114*/ 	.word	0x00000058
        /*0118*/ 	.short	0x0100
        /*011a*/ 	.byte	0x06
	.zero		1


	//   ....[10]....
        /*011c*/ 	.word	0x00001710
        /*0120*/ 	.word	0x000000ff
        /*0124*/ 	.word	0x00000000
        /*0128*/ 	.short	0x010a
        /*012a*/ 	.byte	0x06
	.zero		1


	//   ....[11]....
        /*012c*/ 	.word	0x00001750
        /*0130*/ 	.word	0x000000ff
        /*0134*/ 	.word	0x00000000
        /*0138*/ 	.short	0x010a
        /*013a*/ 	.byte	0x06
	.zero		1


	//   ....[12]....
        /*013c*/ 	.word	0x00002020
        /*0140*/ 	.word	0x000000ff
        /*0144*/ 	.word	0x00000000
        /*0148*/ 	.short	0x010a
        /*014a*/ 	.byte	0x0c
	.zero		1


	//   ....[13]....
        /*014c*/ 	.word	0x00002060
        /*0150*/ 	.word	0x000000ff
        /*0154*/ 	.word	0x00000000
        /*0158*/ 	.short	0x010a
        /*015a*/ 	.byte	0x0c
	.zero		1


	//   ....[14]....
        /*015c*/ 	.word	0x00002640
        /*0160*/ 	.word	0x0000008e
        /*0164*/ 	.word	0x00000000
        /*0168*/ 	.short	0x0101
        /*016a*/ 	.byte	0x3f
	.zero		1


	//   ....[15]....
        /*016c*/ 	.word	0x00002ca0
        /*0170*/ 	.word	0x0000000c
        /*0174*/ 	.word	0x00000000
        /*0178*/ 	.short	0x0101
        /*017a*/ 	.byte	0x3f
	.zero		1


	//   ....[16]....
        /*017c*/ 	.word	0x00008580
        /*0180*/ 	.word	0x00000015
        /*0184*/ 	.word	0x00000020
        /*0188*/ 	.short	0x010a
        /*018a*/ 	.byte	0x3f
	.zero		1


	//   ....[17]....
        /*018c*/ 	.word	0x00008920
        /*0190*/ 	.word	0x00000006
        /*0194*/ 	.word	0x00000058
        /*0198*/ 	.short	0x0101
        /*019a*/ 	.byte	0x3f
	.zero		1


	//   ....[18]....
        /*019c*/ 	.word	0x00009020
        /*01a0*/ 	.word	0x00000005
        /*01a4*/ 	.word	0x00000000
        /*01a8*/ 	.short	0x010a
        /*01aa*/ 	.byte	0x3f
	.zero		1


	//   ....[19]....
        /*01ac*/ 	.word	0x000090a0
        /*01b0*/ 	.word	0x00000007
        /*01b4*/ 	.word	0x00000000
        /*01b8*/ 	.short	0x010a
        /*01ba*/ 	.byte	0x3f
	.zero		1


	//   ....[20]....
        /*01bc*/ 	.word	0x00009130
        /*01c0*/ 	.word	0x00000006
        /*01c4*/ 	.word	0x00000000
        /*01c8*/ 	.short	0x010a
        /*01ca*/ 	.byte	0x3f
	.zero		1


	//   ....[21]....
        /*01cc*/ 	.word	0x000091c0
        /*01d0*/ 	.word	0x00000003
        /*01d4*/ 	.word	0x00000000
        /*01d8*/ 	.short	0x010a
        /*01da*/ 	.byte	0x3f
	.zero		1


	//   ....[22]....
        /*01dc*/ 	.word	0x00009230
        /*01e0*/ 	.word	0x0000000c
        /*01e4*/ 	.word	0x00000000
        /*01e8*/ 	.short	0x010a
        /*01ea*/ 	.byte	0x3f
	.zero		1


	//   ....[23]....
        /*01ec*/ 	.word	0x00009290
        /*01f0*/ 	.word	0x0000008e
        /*01f4*/ 	.word	0x00000000
        /*01f8*/ 	.short	0x010a
        /*01fa*/ 	.byte	0x3f
	.zero		1


	//   ....[24]....
        /*01fc*/ 	.word	0x00009360
        /*0200*/ 	.word	0x00000015
        /*0204*/ 	.word	0x00000020
        /*0208*/ 	.short	0x010a
        /*020a*/ 	.byte	0x3f
	.zero		1


	//   ....[25]....
        /*020c*/ 	.word	0x00009430
        /*0210*/ 	.word	0x00000005
        /*0214*/ 	.word	0x00000000
        /*0218*/ 	.short	0x010a
        /*021a*/ 	.byte	0x3f
	.zero		1


	//   ....[26]....
        /*021c*/ 	.word	0x00009480
        /*0220*/ 	.word	0x00000007
        /*0224*/ 	.word	0x00000000
        /*0228*/ 	.short	0x010a
        /*022a*/ 	.byte	0x3f
	.zero		1


	//   ....[27]....
        /*022c*/ 	.word	0x000094d0
        /*0230*/ 	.word	0x00000006
        /*0234*/ 	.word	0x00000000
        /*0238*/ 	.short	0x010a
        /*023a*/ 	.byte	0x3f
	.zero		1


	//----- nvinfo : EIATTR_NUM_MBARRIERS
	.align		4
.L_28:
        /*023c*/ 	.byte	0x03, 0x38
        /*023e*/ 	.short	0x000a


	//----- nvinfo : EIATTR_EXIT_INSTR_OFFSETS
	.align		4
        /*0240*/ 	.byte	0x04, 0x1c
        /*0242*/ 	.short	(.L_30 - .L_29)


	//   ....[0]....
.L_29:
        /*0244*/ 	.word	0x000008d0


	//   ....[1]....
        /*0248*/ 	.word	0x000010c0


	//   ....[2]....
        /*024c*/ 	.word	0x00007cb0


	//   ....[3]....
        /*0250*/ 	.word	0x00008200


	//   ....[4]....
        /*0254*/ 	.word	0x00009210


	//----- nvinfo : EIATTR_MAX_THREADS
	.align		4
.L_30:
        /*0258*/ 	.byte	0x04, 0x05
        /*025a*/ 	.short	(.L_32 - .L_31)
.L_31:
        /*025c*/ 	.word	0x00000180
        /*0260*/ 	.word	0x00000001
        /*0264*/ 	.word	0x00000001


	//----- nvinfo : EIATTR_CRS_STACK_SIZE
	.align		4
.L_32:
        /*0268*/ 	.byte	0x04, 0x1e
        /*026a*/ 	.short	(.L_34 - .L_33)
.L_33:
        /*026c*/ 	.word	0x00000000


	//----- nvinfo : EIATTR_CBANK_PARAM_SIZE
	.align		4
.L_34:
        /*0270*/ 	.byte	0x03, 0x19
        /*0272*/ 	.short	0x0470


	//----- nvinfo : EIATTR_PARAM_CBANK
	.align		4
        /*0274*/ 	.byte	0x04, 0x0a
        /*0276*/ 	.short	(.L_36 - .L_35)
	.align		4
.L_35:
        /*0278*/ 	.word	index@(.nv.constant0._ZN7cutlass13device_kernelINS_4gemm6kernel13GemmUniversalIN4cute5tupleIJiiiiEEENS1_10collective13CollectiveMmaINS1_37MainloopSm90TmaGmmaWarpSpecializedFP8ILi4ENS5_IJNS4_1CILi1EEENSA_ILi2EEESB_EEENS1_35KernelTmaWarpSpecializedCooperativeEEENS5_IJNSA_ILi128EEESG_NSA_ILi32EEEEEENS_12float_e5m2_tENS5_IJlSB_lEEESJ_SK_NS4_8TiledMMAINS4_8MMA_AtomIJNS4_4SM904GMMA31MMA_64x128x32_F32E5M2E5M2_SS_TNILNSO_7ScaleInE1ELSQ_1EEEEEENS4_6LayoutINS5_IJSC_SB_SB_EEENS5_IJSB_NSA_ILi0EEESV_EEEEENS5_IJNS4_10UnderscoreESY_SY_EEEEENS4_23SM90_TMA_LOAD_MULTICASTENS4_14ComposedLayoutINS4_7SwizzleILi1ELi4ELi3EEENS4_18smem_ptr_flag_bitsILi8EEENST_INS5_IJNSA_ILi8EEESH_EEENS5_IJSH_SB_EEEEEEEvNS4_8identityENS4_13SM90_TMA_LOADES1B_vS1C_EENS_8epilogue10collective6detail29Sm90TmaWarpSpecializedAdapterINS1G_15DefaultEpilogueISJ_SK_SK_NS1F_6thread17LinearCombinationISJ_Li1EffLNS1K_9ScaleType4KindE0ELNS_15FloatRoundStyleE2ESJ_EENS1_15EpilogueDefaultEEEEEvvEEEEvNT_6ParamsE)
        /*027c*/ 	.short	0x0210
        /*027e*/ 	.short	0x0470


	//----- nvinfo : EIATTR_SW_WAR
	.align		4
.L_36:
        /*0280*/ 	.byte	0x04, 0x36
        /*0282*/ 	.short	(.L_38 - .L_37)
.L_37:
        /*0284*/ 	.word	0x00000008
.L_38:


//--------------------- .nv.callgraph             --------------------------
	.section	.nv.callgraph,"",@"SHT_CUDA_CALLGRAPH"
	.align	4
	.sectionentsize	8
	.align		4
        /*0000*/ 	.word	0x00000000
	.align		4
        /*0004*/ 	.word	0xffffffff
	.align		4
        /*0008*/ 	.word	0x00000000
	.align		4
        /*000c*/ 	.word	0xfffffffe
	.align		4
        /*0010*/ 	.word	0x00000000
	.align		4
        /*0014*/ 	.word	0xfffffffd
	.align		4
        /*0018*/ 	.word	0x00000000
	.align		4
        /*001c*/ 	.word	0xfffffffc


//--------------------- .nv.constant4             --------------------------
	.section	.nv.constant4,"a",@progbits
	.align	8
	.align		8
.nv.constant4:
        /*0000*/ 	.dword	_ZN39_INTERNAL_75c32e7e_4_k_cu_ec3334ce_46134cuda3std3__45__cpo5beginE
	.align		8
        /*0008*/ 	.dword	_ZN39_INTERNAL_75c32e7e_4_k_cu_ec3334ce_46134cuda3std3__45__cpo3endE
	.align		8
        /*0010*/ 	.dword	_ZN39_INTERNAL_75c32e7e_4_k_cu_ec3334ce_46134cuda3std3__45__cpo6cbeginE
	.align		8
        /*0018*/ 	.dword	_ZN39_INTERNAL_75c32e7e_4_k_cu_ec3334ce_46134cuda3std3__45__cpo4cendE
	.align		8
        /*0020*/ 	.dword	_ZN39_INTERNAL_75c32e7e_4_k_cu_ec3334ce_46134cuda3std3__441_GLOBAL__N__75c32e7e_4_k_cu_ec3334ce_46136ignoreE
	.align		8
        /*0028*/ 	.dword	_ZN39_INTERNAL_75c32e7e_4_k_cu_ec3334ce_46134cuda3std3__419piecewise_constructE
	.align		8
        /*0030*/ 	.dword	_ZN39_INTERNAL_75c32e7e_4_k_cu_ec3334ce_46134cuda3std3__48in_placeE
	.align		8
        /*0038*/ 	.dword	_ZN39_INTERNAL_75c32e7e_4_k_cu_ec3334ce_46134cuda3std6ranges3__45__cpo4swapE
	.align		8
        /*0040*/ 	.dword	_ZN39_INTERNAL_75c32e7e_4_k_cu_ec3334ce_46134cuda3std6ranges3__45__cpo9iter_moveE
	.align		8
        /*0048*/ 	.dword	_ZN39_INTERNAL_75c32e7e_4_k_cu_ec3334ce_46134cute7productE
	.align		8
        /*0050*/ 	.dword	_ZN39_INTERNAL_75c32e7e_4_k_cu_ec3334ce_46134cute1_E


//--------------------- .text._ZN7cutlass13device_kernelINS_4gemm6kernel13GemmUniversalIN4cute5tupleIJiiiiEEENS1_10collective13CollectiveMmaINS1_37MainloopSm90TmaGmmaWarpSpecializedFP8ILi4ENS5_IJNS4_1CILi1EEENSA_ILi2EEESB_EEENS1_35KernelTmaWarpSpecializedCooperativeEEENS5_IJNSA_ILi128EEESG_NSA_ILi32EEEEEENS_12float_e5m2_tENS5_IJlSB_lEEESJ_SK_NS4_8TiledMMAINS4_8MMA_AtomIJNS4_4SM904GMMA31MMA_64x128x32_F32E5M2E5M2_SS_TNILNSO_7ScaleInE1ELSQ_1EEEEEENS4_6LayoutINS5_IJSC_SB_SB_EEENS5_IJSB_NSA_ILi0EEESV_EEEEENS5_IJNS4_10UnderscoreESY_SY_EEEEENS4_23SM90_TMA_LOAD_MULTICASTENS4_14ComposedLayoutINS4_7SwizzleILi1ELi4ELi3EEENS4_18smem_ptr_flag_bitsILi8EEENST_INS5_IJNSA_ILi8EEESH_EEENS5_IJSH_SB_EEEEEEEvNS4_8identityENS4_13SM90_TMA_LOADES1B_vS1C_EENS_8epilogue10collective6detail29Sm90TmaWarpSpecializedAdapterINS1G_15DefaultEpilogueISJ_SK_SK_NS1F_6thread17LinearCombinationISJ_Li1EffLNS1K_9ScaleType4KindE0ELNS_15FloatRoundStyleE2ESJ_EENS1_15EpilogueDefaultEEEEEvvEEEEvNT_6ParamsE --------------------------
	.section	.text._ZN7cutlass13device_kernelINS_4gemm6kernel13GemmUniversalIN4cute5tupleIJiiiiEEENS1_10collective13CollectiveMmaINS1_37MainloopSm90TmaGmmaWarpSpecializedFP8ILi4ENS5_IJNS4_1CILi1EEENSA_ILi2EEESB_EEENS1_35KernelTmaWarpSpecializedCooperativeEEENS5_IJNSA_ILi128EEESG_NSA_ILi32EEEEEENS_12float_e5m2_tENS5_IJlSB_lEEESJ_SK_NS4_8TiledMMAINS4_8MMA_AtomIJNS4_4SM904GMMA31MMA_64x128x32_F32E5M2E5M2_SS_TNILNSO_7ScaleInE1ELSQ_1EEEEEENS4_6LayoutINS5_IJSC_SB_SB_EEENS5_IJSB_NSA_ILi0EEESV_EEEEENS5_IJNS4_10UnderscoreESY_SY_EEEEENS4_23SM90_TMA_LOAD_MULTICASTENS4_14ComposedLayoutINS4_7SwizzleILi1ELi4ELi3EEENS4_18smem_ptr_flag_bitsILi8EEENST_INS5_IJNSA_ILi8EEESH_EEENS5_IJSH_SB_EEEEEEEvNS4_8identityENS4_13SM90_TMA_LOADES1B_vS1C_EENS_8epilogue10collective6detail29Sm90TmaWarpSpecializedAdapterINS1G_15DefaultEpilogueISJ_SK_SK_NS1F_6thread17LinearCombinationISJ_Li1EffLNS1K_9ScaleType4KindE0ELNS_15FloatRoundStyleE2ESJ_EENS1_15EpilogueDefaultEEEEEvvEEEEvNT_6ParamsE,"ax",@progbits
	.align	128
.text._ZN7cutlass13device_kernelINS_4gemm6kernel13GemmUniversalIN4cute5tupleIJiiiiEEENS1_10collective13CollectiveMmaINS1_37MainloopSm90TmaGmmaWarpSpecializedFP8ILi4ENS5_IJNS4_1CILi1EEENSA_ILi2EEESB_EEENS1_35KernelTmaWarpSpecializedCooperativeEEENS5_IJNSA_ILi128EEESG_NSA_ILi32EEEEEENS_12float_e5m2_tENS5_IJlSB_lEEESJ_SK_NS4_8TiledMMAINS4_8MMA_AtomIJNS4_4SM904GMMA31MMA_64x128x32_F32E5M2E5M2_SS_TNILNSO_7ScaleInE1ELSQ_1EEEEEENS4_6LayoutINS5_IJSC_SB_SB_EEENS5_IJSB_NSA_ILi0EEESV_EEEEENS5_IJNS4_10UnderscoreESY_SY_EEEEENS4_23SM90_TMA_LOAD_MULTICASTENS4_14ComposedLayoutINS4_7SwizzleILi1ELi4ELi3EEENS4_18smem_ptr_flag_bitsILi8EEENST_INS5_IJNSA_ILi8EEESH_EEENS5_IJSH_SB_EEEEEEEvNS4_8identityENS4_13SM90_TMA_LOADES1B_vS1C_EENS_8epilogue10collective6detail29Sm90TmaWarpSpecializedAdapterINS1G_15DefaultEpilogueISJ_SK_SK_NS1F_6thread17LinearCombinationISJ_Li1EffLNS1K_9ScaleType4KindE0ELNS_15FloatRoundStyleE2ESJ_EENS1_15EpilogueDefaultEEEEEvvEEEEvNT_6ParamsE:
        .type           _ZN7cutlass13device_kernelINS_4gemm6kernel13GemmUniversalIN4cute5tupleIJiiiiEEENS1_10collective13CollectiveMmaINS1_37MainloopSm90TmaGmmaWarpSpecializedFP8ILi4ENS5_IJNS4_1CILi1EEENSA_ILi2EEESB_EEENS1_35KernelTmaWarpSpecializedCooperativeEEENS5_IJNSA_ILi128EEESG_NSA_ILi32EEEEEENS_12float_e5m2_tENS5_IJlSB_lEEESJ_SK_NS4_8TiledMMAINS4_8MMA_AtomIJNS4_4SM904GMMA31MMA_64x128x32_F32E5M2E5M2_SS_TNILNSO_7ScaleInE1ELSQ_1EEEEEENS4_6LayoutINS5_IJSC_SB_SB_EEENS5_IJSB_NSA_ILi0EEESV_EEEEENS5_IJNS4_10UnderscoreESY_SY_EEEEENS4_23SM90_TMA_LOAD_MULTICASTENS4_14ComposedLayoutINS4_7SwizzleILi1ELi4ELi3EEENS4_18smem_ptr_flag_bitsILi8EEENST_INS5_IJNSA_ILi8EEESH_EEENS5_IJSH_SB_EEEEEEEvNS4_8identityENS4_13SM90_TMA_LOADES1B_vS1C_EENS_8epilogue10collective6detail29Sm90TmaWarpSpecializedAdapterINS1G_15DefaultEpilogueISJ_SK_SK_NS1F_6thread17LinearCombinationISJ_Li1EffLNS1K_9ScaleType4KindE0ELNS_15FloatRoundStyleE2ESJ_EENS1_15EpilogueDefaultEEEEEvvEEEEvNT_6ParamsE,@function
        .size           _ZN7cutlass13device_kernelINS_4gemm6kernel13GemmUniversalIN4cute5tupleIJiiiiEEENS1_10collective13CollectiveMmaINS1_37MainloopSm90TmaGmmaWarpSpecializedFP8ILi4ENS5_IJNS4_1CILi1EEENSA_ILi2EEESB_EEENS1_35KernelTmaWarpSpecializedCooperativeEEENS5_IJNSA_ILi128EEESG_NSA_ILi32EEEEEENS_12float_e5m2_tENS5_IJlSB_lEEESJ_SK_NS4_8TiledMMAINS4_8MMA_AtomIJNS4_4SM904GMMA31MMA_64x128x32_F32E5M2E5M2_SS_TNILNSO_7ScaleInE1ELSQ_1EEEEEENS4_6LayoutINS5_IJSC_SB_SB_EEENS5_IJSB_NSA_ILi0EEESV_EEEEENS5_IJNS4_10UnderscoreESY_SY_EEEEENS4_23SM90_TMA_LOAD_MULTICASTENS4_14ComposedLayoutINS4_7SwizzleILi1ELi4ELi3EEENS4_18smem_ptr_flag_bitsILi8EEENST_INS5_IJNSA_ILi8EEESH_EEENS5_IJSH_SB_EEEEEEEvNS4_8identityENS4_13SM90_TMA_LOADES1B_vS1C_EENS_8epilogue10collective6detail29Sm90TmaWarpSpecializedAdapterINS1G_15DefaultEpilogueISJ_SK_SK_NS1F_6thread17LinearCombinationISJ_Li1EffLNS1K_9ScaleType4KindE0ELNS_15FloatRoundStyleE2ESJ_EENS1_15EpilogueDefaultEEEEEvvEEEEvNT_6ParamsE,(.L_x_204 - _ZN7cutlass13device_kernelINS_4gemm6kernel13GemmUniversalIN4cute5tupleIJiiiiEEENS1_10collective13CollectiveMmaINS1_37MainloopSm90TmaGmmaWarpSpecializedFP8ILi4ENS5_IJNS4_1CILi1EEENSA_ILi2EEESB_EEENS1_35KernelTmaWarpSpecializedCooperativeEEENS5_IJNSA_ILi128EEESG_NSA_ILi32EEEEEENS_12float_e5m2_tENS5_IJlSB_lEEESJ_SK_NS4_8TiledMMAINS4_8MMA_AtomIJNS4_4SM904GMMA31MMA_64x128x32_F32E5M2E5M2_SS_TNILNSO_7ScaleInE1ELSQ_1EEEEEENS4_6LayoutINS5_IJSC_SB_SB_EEENS5_IJSB_NSA_ILi0EEESV_EEEEENS5_IJNS4_10UnderscoreESY_SY_EEEEENS4_23SM90_TMA_LOAD_MULTICASTENS4_14ComposedLayoutINS4_7SwizzleILi1ELi4ELi3EEENS4_18smem_ptr_flag_bitsILi8EEENST_INS5_IJNSA_ILi8EEESH_EEENS5_IJSH_SB_EEEEEEEvNS4_8identityENS4_13SM90_TMA_LOADES1B_vS1C_EENS_8epilogue10collective6detail29Sm90TmaWarpSpecializedAdapterINS1G_15DefaultEpilogueISJ_SK_SK_NS1F_6thread17LinearCombinationISJ_Li1EffLNS1K_9ScaleType4KindE0ELNS_15FloatRoundStyleE2ESJ_EENS1_15EpilogueDefaultEEEEEvvEEEEvNT_6ParamsE)
        .other          _ZN7cutlass13device_kernelINS_4gemm6kernel13GemmUniversalIN4cute5tupleIJiiiiEEENS1_10collective13CollectiveMmaINS1_37MainloopSm90TmaGmmaWarpSpecializedFP8ILi4ENS5_IJNS4_1CILi1EEENSA_ILi2EEESB_EEENS1_35KernelTmaWarpSpecializedCooperativeEEENS5_IJNSA_ILi128EEESG_NSA_ILi32EEEEEENS_12float_e5m2_tENS5_IJlSB_lEEESJ_SK_NS4_8TiledMMAINS4_8MMA_AtomIJNS4_4SM904GMMA31MMA_64x128x32_F32E5M2E5M2_SS_TNILNSO_7ScaleInE1ELSQ_1EEEEEENS4_6LayoutINS5_IJSC_SB_SB_EEENS5_IJSB_NSA_ILi0EEESV_EEEEENS5_IJNS4_10UnderscoreESY_SY_EEEEENS4_23SM90_TMA_LOAD_MULTICASTENS4_14ComposedLayoutINS4_7SwizzleILi1ELi4ELi3EEENS4_18smem_ptr_flag_bitsILi8EEENST_INS5_IJNSA_ILi8EEESH_EEENS5_IJSH_SB_EEEEEEEvNS4_8identityENS4_13SM90_TMA_LOADES1B_vS1C_EENS_8epilogue10collective6detail29Sm90TmaWarpSpecializedAdapterINS1G_15DefaultEpilogueISJ_SK_SK_NS1F_6thread17LinearCombinationISJ_Li1EffLNS1K_9ScaleType4KindE0ELNS_15FloatRoundStyleE2ESJ_EENS1_15EpilogueDefaultEEEEEvvEEEEvNT_6ParamsE,@"STO_CUDA_ENTRY STV_DEFAULT"
_ZN7cutlass13device_kernelINS_4gemm6kernel13GemmUniversalIN4cute5tupleIJiiiiEEENS1_10collective13CollectiveMmaINS1_37MainloopSm90TmaGmmaWarpSpecializedFP8ILi4ENS5_IJNS4_1CILi1EEENSA_ILi2EEESB_EEENS1_35KernelTmaWarpSpecializedCooperativeEEENS5_IJNSA_ILi128EEESG_NSA_ILi32EEEEEENS_12float_e5m2_tENS5_IJlSB_lEEESJ_SK_NS4_8TiledMMAINS4_8MMA_AtomIJNS4_4SM904GMMA31MMA_64x128x32_F32E5M2E5M2_SS_TNILNSO_7ScaleInE1ELSQ_1EEEEEENS4_6LayoutINS5_IJSC_SB_SB_EEENS5_IJSB_NSA_ILi0EEESV_EEEEENS5_IJNS4_10UnderscoreESY_SY_EEEEENS4_23SM90_TMA_LOAD_MULTICASTENS4_14ComposedLayoutINS4_7SwizzleILi1ELi4ELi3EEENS4_18smem_ptr_flag_bitsILi8EEENST_INS5_IJNSA_ILi8EEESH_EEENS5_IJSH_SB_EEEEEEEvNS4_8identityENS4_13SM90_TMA_LOADES1B_vS1C_EENS_8epilogue10collective6detail29Sm90TmaWarpSpecializedAdapterINS1G_15DefaultEpilogueISJ_SK_SK_NS1F_6thread17LinearCombinationISJ_Li1EffLNS1K_9ScaleType4KindE0ELNS_15FloatRoundStyleE2ESJ_EENS1_15EpilogueDefaultEEEEEvvEEEEvNT_6ParamsE:
[----:B------:R-:W-:Y:S01]  /*0000*/  LDC R1, c[0x0][0x28] ;  /* 0x00000a00ff017b82 */ /* 0x000fe20000000800 */
[----:B------:R-:W0:Y:S01]  /*0010*/  S2R R0, SR_TID.X ;  /* 0x0000000000007919 */ /* 0x000e220000002100 */
[----:B------:R-:W-:Y:S01]  /*0020*/  ELECT P0, URZ, PT ;  /* 0x00000000003f782f */ /* 0x000fe20003800000 */
[----:B------:R-:W-:Y:S01]  /*0030*/  BSSY B0, `(.L_x_0) ;  /* 0x000000f000007945 */ /* 0x000fe20003800000 */
[--C-:B0-----:R-:W-:Y:S02]  /*0040*/  SHF.R.U32.HI R2, RZ, 0x5, R0.reuse ;  /* 0x00000005ff027819 */ /* 0x101fe40000011600 */
[----:B------:R-:W-:-:S03]  /*0050*/  SHF.R.U32.HI R3, RZ, 0x7, R0 ;  /* 0x00000007ff037819 */ /* 0x000fc60000011600 */
[----:B------:R-:W0:Y:S04]  /*0060*/  SHFL.IDX PT, R6, R2, RZ, 0x1f ;  /* 0x00001fff02067589 */ /* 0x000e2800000e0000 */
[----:B------:R1:W2:Y:S01]  /*0070*/  SHFL.IDX PT, R4, R3, RZ, 0x1f ;  /* 0x00001fff03047589 */ /* 0x0002a200000e0000 */
[----:B0-----:R-:W-:-:S13]  /*0080*/  ISETP.NE.OR P0, PT, R6, RZ, !P0 ;  /* 0x000000ff0600720c */ /* 0x001fda0004705670 */
[----:B-12---:R-:W-:Y:S05]  /*0090*/  @P0 BRA `(.L_x_1) ;  /* 0x0000000000200947 */ /* 0x006fea0003800000 */
[----:B------:R-:W-:Y:S02]  /*00a0*/  ULDC.64 UR4, c[0x0][0x198] ;  /* 0x0000660000047ab9 */ /* 0x000fe40000000a00 */
[----:B------:R-:W-:Y:S02]  /*00b0*/  UIADD3 UR6, UP0, UR4, 0xf0, URZ ;  /* 0x000000f004067890 */ /* 0x000fe4000ff1e03f */
[----:B------:R-:W-:Y:S02]  /*00c0*/  UIADD3 UR4, UP1, UR4, 0x1f0, URZ ;  /* 0x000001f004047890 */ /* 0x000fe4000ff3e03f */
[----:B------:R-:W-:Y:S02]  /*00d0*/  UIADD3.X UR7, URZ, UR5, URZ, UP0, !UPT ;  /* 0x000000053f077290 */ /* 0x000fe400087fe43f */
[----:B------:R-:W-:-:S07]  /*00e0*/  UIADD3.X UR5, URZ, UR5, URZ, UP1, !UPT ;  /* 0x000000053f057290 */ /* 0x000fce0008ffe43f */
[----:B------:R0:W-:Y:S02]  /*00f0*/  UTMACCTL.PF [UR6] ;  /* 0x00000000060079b9 */ /* 0x0001e40008040000 */
[----:B------:R0:W-:Y:S02]  /*0100*/  UTMACCTL.PF [UR4] ;  /* 0x00000000040079b9 */ /* 0x0001e40008040000 */
[----:B0-----:R-:W-:Y:S01]  /*0110*/  NOP ;  /* 0x0000000000007918 */ /* 0x001fe20000000000 */
.L_x_1:
[----:B------:R-:W-:Y:S05]  /*0120*/  BSYNC B0 ;  /* 0x0000000000007941 */ /* 0x000fea0003800000 */
.L_x_0:
[----:B------:R-:W0:Y:S02]  /*0130*/  SHFL.IDX PT, R3, R2, RZ, 0x1f ;  /* 0x00001fff02037589 */ /* 0x000e2400000e0000 */
[----:B0-----:R-:W-:-:S13]  /*0140*/  ISETP.NE.AND P0, PT, R3, RZ, PT ;  /* 0x000000ff0300720c */ /* 0x001fda0003f05270 */
[----:B------:R-:W-:Y:S05]  /*0150*/  @P0 BRA `(.L_x_2) ;  /* 0x0000000000580947 */ /* 0x000fea0003800000 */
[----:B------:R-:W0:Y:S01]  /*0160*/  S2UR UR8, SR_CgaCtaId ;  /* 0x00000000000879c3 */ /* 0x000e220000008800 */
[----:B------:R-:W-:Y:S01]  /*0170*/  UMOV UR4, 0x400 ;  /* 0x0000040000047882 */ /* 0x000fe20000000000 */
[----:B------:R-:W-:Y:S01]  /*0180*/  UMOV UR5, 0x1 ;  /* 0x0000000100057882 */ /* 0x000fe20000000000 */
[----:B------:R-:W-:Y:S01]  /*0190*/  UMOV UR6, 0x4 ;  /* 0x0000000400067882 */ /* 0x000fe20000000000 */
[----:B------:R-:W-:Y:S01]  /*01a0*/  ELECT P0, URZ, PT ;  /* 0x00000000003f782f */ /* 0x000fe20003800000 */
[----:B------:R-:W-:-:S04]  /*01b0*/  UIADD3 UR6, -UR6, 0x100000, URZ ;  /* 0x0010000006067890 */ /* 0x000fc8000fffe13f */
[----:B------:R-:W-:Y:S02]  /*01c0*/  USHF.L.U32 UR7, UR6, 0xb, URZ ;  /* 0x0000000b06077899 */ /* 0x000fe4000800063f */
[----:B------:R-:W-:Y:S02]  /*01d0*/  USHF.L.U32 UR6, UR6, 0x1, URZ ;  /* 0x0000000106067899 */ /* 0x000fe4000800063f */
[----:B0-----:R-:W-:Y:S02]  /*01e0*/  ULEA UR8, UR8, UR4, 0x18 ;  /* 0x0000000408087291 */ /* 0x001fe4000f8ec03f */
[----:B------:R-:W-:-:S04]  /*01f0*/  UIADD3 UR4, -UR5, 0x100000, URZ ;  /* 0x0010000005047890 */ /* 0x000fc8000fffe13f */
[----:B------:R-:W-:Y:S02]  /*0200*/  USHF.L.U32 UR5, UR4, 0xb, URZ ;  /* 0x0000000b04057899 */ /* 0x000fe4000800063f */
[----:B------:R-:W-:Y:S01]  /*0210*/  USHF.L.U32 UR4, UR4, 0x1, URZ ;  /* 0x0000000104047899 */ /* 0x000fe2000800063f */
[----:B------:R-:W0:Y:S11]  /*0220*/  FENCE.VIEW.ASYNC.S ;  /* 0x00000000000073c6 */ /* 0x000e360000000000 */
[----:B0-----:R0:W1:Y:S01]  /*0230*/  SYNCS.EXCH.64 URZ, [UR8], UR4 ;  /* 0x00000004083f75b2 */ /* 0x0010620008000100 */
[----:B------:R0:W2:Y:S01]  /*0240*/  SYNCS.EXCH.64 URZ, [UR8+0x20], UR6 ;  /* 0x00002006083f75b2 */ /* 0x0000a20008000100 */
[----:B------:R0:W3:Y:S01]  /*0250*/  SYNCS.EXCH.64 URZ, [UR8+0x8], UR4 ;  /* 0x00000804083f75b2 */ /* 0x0000e20008000100 */
[----:B------:R0:W4:Y:S01]  /*0260*/  SYNCS.EXCH.64 URZ, [UR8+0x28], UR6 ;  /* 0x00002806083f75b2 */ /* 0x0001220008000100 */
[----:B------:R0:W0:Y:S01]  /*0270*/  SYNCS.EXCH.64 URZ, [UR8+0x10], UR4 ;  /* 0x00001004083f75b2 */ /* 0x0000220008000100 */
[----:B------:R0:W0:Y:S01]  /*0280*/  SYNCS.EXCH.64 URZ, [UR8+0x30], UR6 ;  /* 0x00003006083f75b2 */ /* 0x0000220008000100 */
[----:B------:R0:W0:Y:S01]  /*0290*/  SYNCS.EXCH.64 URZ, [UR8+0x18], UR4 ;  /* 0x00001804083f75b2 */ /* 0x0000220008000100 */
[----:B------:R0:W0:Y:S01]  /*02a0*/  SYNCS.EXCH.64 URZ, [UR8+0x38], UR6 ;  /* 0x00003806083f75b2 */ /* 0x0000220008000100 */
[----:B------:R-:W-:Y:S01]  /*02b0*/  NOP ;  /* 0x0000000000007918 */ /* 0x000fe20000000000 */
.L_x_2:
[----:B------:R-:W5:Y:S01]  /*02c0*/  SHFL.IDX PT, R2, R2, RZ, 0x1f ;  /* 0x00001fff02027589 */ /* 0x000f6200000e0000 */
[----:B------:R-:W-:Y:S01]  /*02d0*/  SHF.R.S32.HI R5, RZ, 0x1f, R0 ;  /* 0x0000001fff057819 */ /* 0x000fe20000011400 */
[----:B0-----:R-:W0:Y:S01]  /*02e0*/  S2UR UR8, SR_CTAID.X ;  /* 0x00000000000879c3 */ /* 0x001e220000002500 */
[----:B------:R-:W-:Y:S01]  /*02f0*/  ELECT P0, URZ, PT ;  /* 0x00000000003f782f */ /* 0x000fe20003800000 */
[----:B------:R-:W1:Y:S01]  /*0300*/  S2R R8, SR_CTAID.Y ;  /* 0x0000000000087919 */ /* 0x000e620000002600 */
[----:B------:R-:W-:Y:S01]  /*0310*/  LEA.HI R5, R5, R0, RZ, 0x7 ;  /* 0x0000000005057211 */ /* 0x000fe200078f38ff */
[----:B------:R-:W-:Y:S01]  /*0320*/  ULDC UR4, c[0x0][0x154] ;  /* 0x0000550000047ab9 */ /* 0x000fe20000000800 */
[----:B------:R-:W-:Y:S01]  /*0330*/  NOP ;  /* 0x0000000000007918 */ /* 0x000fe20000000000 */
[----:B------:R-:W-:Y:S01]  /*0340*/  NOP ;  /* 0x0000000000007918 */ /* 0x000fe20000000000 */
[----:B------:R-:W-:Y:S01]  /*0350*/  LOP3.LUT R5, R5, 0xffffff80, RZ, 0xc0, !PT ;  /* 0xffffff8005057812 */ /* 0x000fe200078ec0ff */
[----:B------:R-:W2:Y:S04]  /*0360*/  LDC R14, c[0x0][0x140] ;  /* 0x00005000ff0e7b82 */ /* 0x000ea80000000800 */
[----:B------:R-:W-:-:S04]  /*0370*/  IMAD.IADD R5, R0, 0x1, -R5 ;  /* 0x0000000100057824 */ /* 0x000fc800078e0a05 */
[----:B------:R-:W3:Y:S01]  /*0380*/  LDC R19, c[0x0][0x148] ;  /* 0x00005200ff137b82 */ /* 0x000ee20000000800 */
[----:B------:R-:W-:Y:S02]  /*0390*/  SHF.R.S32.HI R10, RZ, 0x1f, R5 ;  /* 0x0000001fff0a7819 */ /* 0x000fe40000011405 */
[----:B------:R-:W-:Y:S02]  /*03a0*/  LOP3.LUT P2, RZ, R5, 0x7, RZ, 0xc0, !PT ;  /* 0x0000000705ff7812 */ /* 0x000fe4000784c0ff */
[----:B------:R-:W-:Y:S02]  /*03b0*/  LEA.HI R10, R10, R5, RZ, 0x3 ;  /* 0x000000050a0a7211 */ /* 0x000fe400078f18ff */
[----:B-----5:R-:W-:Y:S01]  /*03c0*/  ISETP.NE.OR P0, PT, R2, RZ, !P0 ;  /* 0x000000ff0200720c */ /* 0x020fe20004705670 */
[----:B------:R-:W5:Y:S01]  /*03d0*/  LDC R12, c[0x0][0x144] ;  /* 0x00005100ff0c7b82 */ /* 0x000f620000000800 */
[--C-:B------:R-:W-:Y:S02]  /*03e0*/  SHF.R.S32.HI R2, RZ, 0x3, R10.reuse ;  /* 0x00000003ff027819 */ /* 0x100fe4000001140a */
[----:B------:R-:W-:-:S02]  /*03f0*/  SHF.R.S32.HI R7, RZ, 0x1f, R10 ;  /* 0x0000001fff077819 */ /* 0x000fc4000001140a */
[----:B------:R-:W-:Y:S02]  /*0400*/  SHF.R.S32.HI R10, RZ, 0x1f, R3 ;  /* 0x0000001fff0a7819 */ /* 0x000fe40000011403 */
[----:B------:R-:W-:Y:S02]  /*0410*/  LEA.HI R7, R7, R2, RZ, 0x2 ;  /* 0x0000000207077211 */ /* 0x000fe400078f10ff */
[----:B------:R-:W-:Y:S02]  /*0420*/  LEA.HI R10, R10, R3, RZ, 0x2 ;  /* 0x000000030a0a7211 */ /* 0x000fe400078f10ff */
[----:B------:R-:W-:Y:S01]  /*0430*/  LOP3.LUT R7, R7, 0xfffffffc, RZ, 0xc0, !PT ;  /* 0xfffffffc07077812 */ /* 0x000fe200078ec0ff */
[----:B------:R-:W-:Y:S01]  /*0440*/  VOTEU.ALL UP0, P0 ;  /* 0x00000000003f7886 */ /* 0x000fe20000000000 */
[----:B-1----:R-:W-:Y:S01]  /*0450*/  I2FP.F32.U32 R11, R8 ;  /* 0x00000008000b7245 */ /* 0x002fe20000201000 */
[----:B------:R-:W-:Y:S01]  /*0460*/  VOTEU.ALL UP1, P0 ;  /* 0x00000000003f7886 */ /* 0x000fe20000020000 */
[----:B------:R-:W-:Y:S01]  /*0470*/  LOP3.LUT R10, R10, 0x3ffffffc, RZ, 0xc0, !PT ;  /* 0x3ffffffc0a0a7812 */ /* 0x000fe200078ec0ff */
[----:B------:R-:W-:Y:S01]  /*0480*/  IMAD.IADD R7, R2, 0x1, -R7 ;  /* 0x0000000102077824 */ /* 0x000fe200078e0a07 */
[----:B------:R-:W1:Y:S01]  /*0490*/  @!UP0 S2UR UR7, SR_CgaCtaId ;  /* 0x00000000000789c3 */ /* 0x000e620000008800 */
[----:B0-----:R-:W-:Y:S01]  /*04a0*/  I2FP.F32.U32 R2, UR8 ;  /* 0x0000000800027c45 */ /* 0x001fe20008201000 */
[----:B------:R-:W-:Y:S01]  /*04b0*/  FMUL R13, R11, UR4 ;  /* 0x000000040b0d7c20 */ /* 0x000fe20008400000 */
[----:B------:R-:W-:Y:S01]  /*04c0*/  ULDC UR4, c[0x0][0x150] ;  /* 0x0000540000047ab9 */ /* 0x000fe20000000800 */
[----:B------:R-:W-:Y:S01]  /*04d0*/  IMAD.IADD R10, R3, 0x1, -R10 ;  /* 0x00000001030a7824 */ /* 0x000fe200078e0a0a */
[----:B------:R-:W-:Y:S01]  /*04e0*/  SHF.R.S32.HI R3, RZ, 0x1f, R6 ;  /* 0x0000001fff037819 */ /* 0x000fe20000011406 */
[----:B------:R-:W-:Y:S01]  /*04f0*/  FMUL R11, R2, UR4 ;  /* 0x00000004020b7c20 */ /* 0x000fe20008400000 */
[----:B------:R-:W-:Y:S01]  /*0500*/  UMOV UR4, 0x20 ;  /* 0x0000002000047882 */ /* 0x000fe20000000000 */
[----:B------:R-:W0:Y:S01]  /*0510*/  F2I.U32.TRUNC.NTZ R13, R13 ;  /* 0x0000000d000d7305 */ /* 0x000e22000020f000 */
[----:B------:R-:W-:Y:S01]  /*0520*/  LEA.HI R3, R3, R6, RZ, 0x2 ;  /* 0x0000000603037211 */ /* 0x000fe200078f10ff */
[----:B------:R-:W-:Y:S01]  /*0530*/  IMAD R7, R10, 0x4, R7 ;  /* 0x000000040a077824 */ /* 0x000fe200078e0207 */
[----:B------:R-:W-:Y:S01]  /*0540*/  @!UP0 UMOV UR6, 0x400 ;  /* 0x0000040000068882 */ /* 0x000fe20000000000 */
[----:B------:R-:W-:-:S04]  /*0550*/  @!UP0 UIADD3 UR4, -UR4, 0x100000, URZ ;  /* 0x0010000004048890 */ /* 0x000fc8000fffe13f */
[----:B------:R-:W-:Y:S02]  /*0560*/  @!UP0 USHF.L.U32 UR5, UR4, 0xb, URZ ;  /* 0x0000000b04058899 */ /* 0x000fe4000800063f */
[----:B------:R-:W-:Y:S01]  /*0570*/  @!UP0 USHF.L.U32 UR4, UR4, 0x1, URZ ;  /* 0x0000000104048899 */ /* 0x000fe2000800063f */
[----:B------:R-:W-:Y:S01]  /*0580*/  LOP3.LUT R3, R3, 0xfffffffc, RZ, 0xc0, !PT ;  /* 0xfffffffc03037812 */ /* 0x000fe200078ec0ff */
[C---:B------:R-:W-:Y:S01]  /*0590*/  IMAD.SHL.U32 R2, R7.reuse, 0x4, RZ ;  /* 0x0000000407027824 */ /* 0x040fe200078e00ff */
[----:B--2---:R-:W-:Y:S01]  /*05a0*/  ISETP.EQ.U32.AND P4, PT, R14, 0x1, PT ;  /* 0x000000010e00780c */ /* 0x004fe20003f82070 */
[----:B------:R-:W2:Y:S01]  /*05b0*/  F2I.U32.TRUNC.NTZ R11, R11 ;  /* 0x0000000b000b7305 */ /* 0x000ea2000020f000 */
[----:B------:R-:W-:Y:S02]  /*05c0*/  VIADD R10, R4, 0xffffffff ;  /* 0xffffffff040a7836 */ /* 0x000fe40000000000 */
[----:B------:R-:W-:Y:S01]  /*05d0*/  IMAD.IADD R6, R6, 0x1, -R3 ;  /* 0x0000000106067824 */ /* 0x000fe200078e0a03 */
[----:B------:R-:W-:-:S02]  /*05e0*/  LOP3.LUT R5, R7, 0xc, R2, 0x78, !PT ;  /* 0x0000000c07057812 */ /* 0x000fc400078e7802 */
[----:B------:R-:W-:Y:S01]  /*05f0*/  ISETP.GE.U32.AND P5, PT, R10, 0x2, PT ;  /* 0x000000020a00780c */ /* 0x000fe20003fa6070 */
[----:B0-----:R-:W-:Y:S01]  /*0600*/  IMAD.MOV R20, RZ, RZ, -R13 ;  /* 0x000000ffff147224 */ /* 0x001fe200078e0a0d */
[----:B-1----:R-:W-:Y:S01]  /*0610*/  @!UP0 ULEA UR6, UR7, UR6, 0x18 ;  /* 0x0000000607068291 */ /* 0x002fe2000f8ec03f */
[C---:B------:R-:W-:Y:S01]  /*0620*/  ISETP.NE.AND P1, PT, R6.reuse, 0x3, PT ;  /* 0x000000030600780c */ /* 0x040fe20003f25270 */
[----:B------:R-:W-:Y:S01]  /*0630*/  VOTEU.ALL UP0, P0 ;  /* 0x00000000003f7886 */ /* 0x000fe20000000000 */
[----:B---3--:R-:W-:Y:S01]  /*0640*/  IMAD R2, R19, R20, R8 ;  /* 0x0000001413027224 */ /* 0x008fe200078e0208 */
[----:B------:R-:W-:Y:S02]  /*0650*/  ISETP.LT.U32.AND P0, PT, R5, 0x2, !P2 ;  /* 0x000000020500780c */ /* 0x000fe40005701070 */
[----:B------:R-:W-:Y:S01]  /*0660*/  ISETP.EQ.OR P1, PT, R6, RZ, !P1 ;  /* 0x000000ff0600720c */ /* 0x000fe20004f22670 */
[----:B--2---:R-:W-:Y:S01]  /*0670*/  IMAD.MOV R11, RZ, RZ, -R11 ;  /* 0x000000ffff0b7224 */ /* 0x004fe200078e0a0b */
[----:B------:R-:W-:-:S02]  /*0680*/  ISETP.NE.AND P3, PT, R2, R5, PT ;  /* 0x000000050200720c */ /* 0x000fc40003f65270 */
[----:B------:R-:W-:Y:S01]  /*0690*/  ISETP.EQ.AND P1, PT, R4, RZ, P1 ;  /* 0x000000ff0400720c */ /* 0x000fe20000f22270 */
[----:B-----5:R-:W-:Y:S01]  /*06a0*/  IMAD R11, R12, R11, UR8 ;  /* 0x000000080c0b7e24 */ /* 0x020fe2000f8e020b */
[----:B------:R-:W-:Y:S01]  /*06b0*/  ISETP.NE.AND P2, PT, R4, RZ, PT ;  /* 0x000000ff0400720c */ /* 0x000fe20003f45270 */
[----:B------:R-:W0:Y:S02]  /*06c0*/  FENCE.VIEW.ASYNC.S ;  /* 0x00000000000073c6 */ /* 0x000e240000000000 */
[----:B0-----:R0:W1:Y:S01]  /*06d0*/  @!UP0 SYNCS.EXCH.64 URZ, [UR6+0x50], UR4 ;  /* 0x00005004063f85b2 */ /* 0x0010620008000100 */
[----:B------:R-:W-:Y:S02]  /*06e0*/  SEL R4, RZ, 0x1, !P1 ;  /* 0x00000001ff047807 */ /* 0x000fe40004800000 */
[----:B------:R-:W-:Y:S02]  /*06f0*/  ISETP.EQ.OR P3, PT, R11, RZ, !P3 ;  /* 0x000000ff0b00720c */ /* 0x000fe40005f62670 */
[----:B------:R-:W-:-:S02]  /*0700*/  SEL R4, R4, 0x2, P5 ;  /* 0x0000000204047807 */ /* 0x000fc40002800000 */
[----:B------:R-:W-:Y:S01]  /*0710*/  PLOP3.LUT P0, PT, P0, P3, PT, 0x80, 0x0 ;  /* 0x000000000000781c */ /* 0x000fe20000707070 */
[----:B------:R0:W2:Y:S01]  /*0720*/  @!UP1 SYNCS.EXCH.64 URZ, [UR6+0x58], UR4 ;  /* 0x00005804063f95b2 */ /* 0x0000a20008000100 */
[----:B------:R-:W-:Y:S01]  /*0730*/  NOP ;  /* 0x0000000000007918 */ /* 0x000fe20000000000 */
[----:B------:R-:W-:Y:S10]  /*0740*/  @!P4 BRA `(.L_x_3) ;  /* 0x000000000008c947 */ /* 0x000ff40003800000 */
[----:B-12-4-:R-:W-:Y:S01]  /*0750*/  UCGABAR_ARV ;  /* 0x00000000000079c7 */ /* 0x016fe20008000000 */
[----:B------:R-:W-:Y:S05]  /*0760*/  BRA `(.L_x_4) ;  /* 0x0000000000047947 */ /* 0x000fea0003800000 */
.L_x_3:
[----:B-12-4-:R-:W-:Y:S01]  /*0770*/  NOP ;  /* 0x0000000000007918 */ /* 0x016fe20000000000 */
.L_x_4:
[----:B------:R-:W1:Y:S01]  /*0780*/  LDC R2, c[0x0][0x65c] ;  /* 0x00019700ff027b82 */ /* 0x000e620000000800 */
[----:B------:R-:W-:Y:S01]  /*0790*/  IMAD.MOV.U32 R3, RZ, RZ, RZ ;  /* 0x000000ffff037224 */ /* 0x000fe200078e00ff */
[----:B-1----:R-:W-:Y:S01]  /*07a0*/  ISETP.NE.AND P3, PT, R2, 0x1, PT ;  /* 0x000000010200780c */ /* 0x002fe20003f65270 */
[----:B------:R-:W-:-:S12]  /*07b0*/  IMAD.U32 R2, RZ, RZ, UR8 ;  /* 0x00000008ff027e24 */ /* 0x000fd8000f8e00ff */
[----:B------:R-:W1:Y:S01]  /*07c0*/  @P3 LDC R15, c[0x0][0x10] ;  /* 0x00000400ff0f3b82 */ /* 0x000e620000000800 */
[----:B------:R-:W-:Y:S02]  /*07d0*/  @P3 IMAD.MOV.U32 R9, RZ, RZ, RZ ;  /* 0x000000ffff093224 */ /* 0x000fe400078e00ff */
[----:B------:R-:W-:-:S05]  /*07e0*/  @P3 IMAD.MOV.U32 R7, RZ, RZ, RZ ;  /* 0x000000ffff073224 */ /* 0x000fca00078e00ff */
[----:B------:R-:W2:Y:S01]  /*07f0*/  @!P3 LDC R13, c[0x0][0xc] ;  /* 0x00000300ff0dbb82 */ /* 0x000ea20000000800 */
[----:B-1----:R-:W-:-:S04]  /*0800*/  @P3 IMAD.WIDE.U32 R14, R15, UR8, R8 ;  /* 0x000000080f0e3c25 */ /* 0x002fc8000f8e0008 */
[----:B--2---:R-:W-:-:S04]  /*0810*/  @!P3 IMAD.WIDE.U32 R12, R8, R13, R2 ;  /* 0x0000000d080cb225 */ /* 0x004fc800078e0002 */
[----:B------:R-:W-:Y:S02]  /*0820*/  @P3 IMAD.MOV.U32 R2, RZ, RZ, R14 ;  /* 0x000000ffff023224 */ /* 0x000fe400078e000e */
[----:B------:R-:W-:Y:S02]  /*0830*/  @P3 IMAD.IADD R3, R15, 0x1, R7 ;  /* 0x000000010f033824 */ /* 0x000fe400078e0207 */
[----:B------:R-:W-:Y:S02]  /*0840*/  @!P3 IMAD.MOV.U32 R2, RZ, RZ, R12 ;  /* 0x000000ffff02b224 */ /* 0x000fe400078e000c */
[----:B------:R-:W-:Y:S01]  /*0850*/  @!P3 IMAD.MOV.U32 R3, RZ, RZ, R13 ;  /* 0x000000ffff03b224 */ /* 0x000fe200078e000d */
[----:B------:R-:W-:Y:S06]  /*0860*/  @!P4 BRA `(.L_x_5) ;  /* 0x00000000000cc947 */ /* 0x000fec0003800000 */
[----:B------:R-:W-:Y:S01]  /*0870*/  UCGABAR_WAIT ;  /* 0x0000000000007dc7 */ /* 0x000fe20008000000 */
[----:B------:R-:W-:Y:S01]  /*0880*/  CCTL.IVALL ;  /* 0x00000000ff00798f */ /* 0x000fe20002000000 */
[----:B------:R-:W-:Y:S05]  /*0890*/  BRA `(.L_x_6) ;  /* 0x0000000000047947 */ /* 0x000fea0003800000 */
.L_x_5:
[----:B------:R-:W-:Y:S06]  /*08a0*/  BAR.SYNC.DEFER_BLOCKING 0x0 ;  /* 0x0000000000007b1d */ /* 0x000fec0000010000 */
.L_x_6:
[----:B------:R-:W-:Y:S05]  /*08b0*/  @!P2 BRA `(.L_x_7) ;  /* 0x000000740000a947 */ /* 0x000fea0003800000 */
[----:B------:R-:W-:-:S13]  /*08c0*/  ISETP.GT.U32.AND P1, PT, R10, 0x1, PT ;  /* 0x000000010a00780c */ /* 0x000fda0003f24070 */
[----:B0-----:R-:W-:Y:S05]  /*08d0*/  @P1 EXIT ;  /* 0x000000000000194d */ /* 0x001fea0003800000 */
[----:B------:R-:W-:Y:S01]  /*08e0*/  ULDC.64 UR4, c[0x0][0x650] ;  /* 0x0001940000047ab9 */ /* 0x000fe20000000a00 */
[----:B------:R-:W-:Y:S01]  /*08f0*/  PRMT R14, RZ, 0x7610, R14 ;  /* 0x00007610ff0e7816 */ /* 0x000fe2000000000e */
[----:B------:R-:W-:Y:S01]  /*0900*/  IMAD.MOV.U32 R10, RZ, RZ, -0x1 ;  /* 0xffffffffff0a7424 */ /* 0x000fe200078e00ff */
[----:B------:R-:W-:Y:S01]  /*0910*/  ISETP.GE.U32.AND P1, PT, R2, UR4, PT ;  /* 0x0000000402007c0c */ /* 0x000fe2000bf26070 */
[----:B------:R-:W-:Y:S02]  /*0920*/  IMAD.MOV.U32 R7, RZ, RZ, -0x1 ;  /* 0xffffffffff077424 */ /* 0x000fe400078e00ff */
[----:B------:R-:W-:Y:S01]  /*0930*/  IMAD.MOV.U32 R6, RZ, RZ, -0x1 ;  /* 0xffffffffff067424 */ /* 0x000fe200078e00ff */
[----:B------:R-:W-:-:S13]  /*0940*/  ISETP.GE.U32.AND.EX P1, PT, R3, UR5, PT, P1 ;  /* 0x0000000503007c0c */ /* 0x000fda000bf26110 */
[----:B------:R-:W-:Y:S05]  /*0950*/  @P1 BRA `(.L_x_8) ;  /* 0x0000000400281947 */ /* 0x000fea0003800000 */
[----:B------:R-:W0:Y:S01]  /*0960*/  LDC.64 R22, c[0x0][0x628] ;  /* 0x00018a00ff167b82 */ /* 0x000e220000000a00 */
[----:B------:R-:W-:Y:S02]  /*0970*/  IMAD.MOV.U32 R6, RZ, RZ, R2 ;  /* 0x000000ffff067224 */ /* 0x000fe400078e0002 */
[----:B------:R-:W-:-:S05]  /*0980*/  IMAD.MOV.U32 R7, RZ, RZ, R3 ;  /* 0x000000ffff077224 */ /* 0x000fca00078e0003 */
[----:B------:R-:W1:Y:S08]  /*0990*/  LDC R10, c[0x0][0x630] ;  /* 0x00018c00ff0a7b82 */ /* 0x000e700000000800 */
[----:B------:R-:W2:Y:S01]  /*09a0*/  LDC.64 R24, c[0x0][0x620] ;  /* 0x00018800ff187b82 */ /* 0x000ea20000000a00 */
[----:B0-----:R-:W-:-:S04]  /*09b0*/  ISETP.NE.U32.AND P1, PT, R22, RZ, PT ;  /* 0x000000ff1600720c */ /* 0x001fc80003f25070 */
[----:B------:R-:W-:-:S13]  /*09c0*/  ISETP.NE.AND.EX P1, PT, R23, RZ, PT, P1 ;  /* 0x000000ff1700720c */ /* 0x000fda0003f25310 */
[----:B-12---:R-:W-:Y:S05]  /*09d0*/  @!P1 BRA `(.L_x_9) ;  /* 0x0000000000289947 */ /* 0x006fea0003800000 */
[----:B------:R-:W0:Y:S02]  /*09e0*/  LDC R15, c[0x0][0x634] ;  /* 0x00018d00ff0f7b82 */ /* 0x000e240000000800 */
[----:B0-----:R-:W-:-:S05]  /*09f0*/  IADD3 R15, P1, R2, R15, RZ ;  /* 0x0000000f020f7210 */ /* 0x001fca0007f3e0ff */
[----:B------:R-:W-:-:S04]  /*0a00*/  IMAD.X R17, RZ, RZ, R3, P1 ;  /* 0x000000ffff117224 */ /* 0x000fc800008e0603 */
[----:B------:R-:W-:-:S04]  /*0a10*/  IMAD.WIDE.U32 R6, R17, R22, RZ ;  /* 0x0000001611067225 */ /* 0x000fc800078e00ff */
[----:B------:R-:W-:-:S04]  /*0a20*/  IMAD.WIDE.U32 R12, P1, R15, R23, R6 ;  /* 0x000000170f0c7225 */ /* 0x000fc80007820006 */
[----:B------:R-:W-:-:S04]  /*0a30*/  IMAD.WIDE.U32 R6, R15, R22, RZ ;  /* 0x000000160f067225 */ /* 0x000fc800078e00ff */
[----:B------:R-:W-:Y:S01]  /*0a40*/  IMAD.X R15, RZ, RZ, RZ, P1 ;  /* 0x000000ffff0f7224 */ /* 0x000fe200008e06ff */
[----:B------:R-:W-:Y:S01]  /*0a50*/  IADD3 RZ, P1, R7, R12, RZ ;  /* 0x0000000c07ff7210 */ /* 0x000fe20007f3e0ff */
[----:B------:R-:W-:-:S04]  /*0a60*/  IMAD.MOV.U32 R14, RZ, RZ, R13 ;  /* 0x000000ffff0e7224 */ /* 0x000fc800078e000d */
[----:B------:R-:W-:-:S08]  /*0a70*/  IMAD.WIDE.U32.X R6, R17, R23, R14, P1 ;  /* 0x0000001711067225 */ /* 0x000fd000008e040e */
.L_x_9:
[----:B------:R-:W0:Y:S01]  /*0a80*/  LDC.64 R22, c[0x0][0x640] ;  /* 0x00019000ff167b82 */ /* 0x000e220000000a00 */
[--C-:B------:R-:W-:Y:S01]  /*0a90*/  SHF.R.U64 R26, R6, R10, R7.reuse ;  /* 0x0000000a061a7219 */ /* 0x100fe20000001207 */
[----:B------:R-:W-:Y:S01]  /*0aa0*/  IMAD R20, R19, R20, R8 ;  /* 0x0000001413147224 */ /* 0x000fe200078e0208 */
[----:B------:R-:W-:Y:S01]  /*0ab0*/  SHF.R.U32.HI R6, RZ, R10, R7 ;  /* 0x0000000aff067219 */ /* 0x000fe20000011607 */
[----:B------:R-:W-:Y:S01]  /*0ac0*/  IMAD.MOV.U32 R19, RZ, RZ, 0x1 ;  /* 0x00000001ff137424 */ /* 0x000fe200078e00ff */
[----:B------:R-:W-:-:S03]  /*0ad0*/  IADD3 R9, P1, RZ, -R26, RZ ;  /* 0x8000001aff097210 */ /* 0x000fc60007f3e0ff */
[----:B------:R-:W1:Y:S02]  /*0ae0*/  LDC R12, c[0x0][0x618] ;  /* 0x00018600ff0c7b82 */ /* 0x000e640000000800 */
[----:B------:R-:W-:-:S04]  /*0af0*/  IMAD.X R7, RZ, RZ, ~R6, P1 ;  /* 0x000000ffff077224 */ /* 0x000fc800008e0e06 */
[-C--:B------:R-:W-:Y:S02]  /*0b00*/  IMAD R10, R7, R24.reuse, RZ ;  /* 0x00000018070a7224 */ /* 0x080fe400078e02ff */
[----:B------:R-:W2:Y:S01]  /*0b10*/  LDC R16, c[0x0][0x608] ;  /* 0x00018200ff107b82 */ /* 0x000ea20000000800 */
[----:B------:R-:W-:-:S04]  /*0b20*/  IMAD.WIDE.U32 R6, R9, R24, R2 ;  /* 0x0000001809067225 */ /* 0x000fc800078e0002 */
[----:B------:R-:W-:-:S03]  /*0b30*/  IMAD R9, R9, R25, R10 ;  /* 0x0000001909097224 */ /* 0x000fc600078e020a */
[----:B------:R-:W3:Y:S01]  /*0b40*/  LDC R18, c[0x0][0x658] ;  /* 0x00019600ff127b82 */ /* 0x000ee20000000800 */
[----:B------:R-:W-:Y:S01]  /*0b50*/  IMAD.IADD R7, R7, 0x1, R9 ;  /* 0x0000000107077824 */ /* 0x000fe200078e0209 */
[----:B0-----:R-:W-:Y:S01]  /*0b60*/  ISETP.NE.U32.AND P1, PT, R22, RZ, PT ;  /* 0x000000ff1600720c */ /* 0x001fe20003f25070 */
[----:B------:R-:W-:-:S03]  /*0b70*/  IMAD.MOV.U32 R9, RZ, RZ, -0x1 ;  /* 0xffffffffff097424 */ /* 0x000fc600078e00ff */
[----:B------:R-:W-:Y:S02]  /*0b80*/  ISETP.NE.AND.EX P1, PT, R23, RZ, PT, P1 ;  /* 0x000000ff1700720c */ /* 0x000fe40003f25310 */
[----:B------:R-:W0:Y:S01]  /*0b90*/  LDC R17, c[0x0][0x600] ;  /* 0x00018000ff117b82 */ /* 0x000e220000000800 */
[-CC-:B-1----:R-:W-:Y:S02]  /*0ba0*/  SHF.R.U64 R14, R6, R12.reuse, R7.reuse ;  /* 0x0000000c060e7219 */ /* 0x182fe40000001207 */
[----:B------:R-:W-:-:S05]  /*0bb0*/  SHF.R.U32.HI R7, RZ, R12, R7 ;  /* 0x0000000cff077219 */ /* 0x000fca0000011607 */
[----:B------:R-:W1:Y:S01]  /*0bc0*/  LDC R21, c[0x0][0x648] ;  /* 0x00019200ff157b82 */ /* 0x000e620000000800 */
[-CC-:B--2---:R-:W-:Y:S02]  /*0bd0*/  SHF.R.U64 R27, R14, R16.reuse, R7.reuse ;  /* 0x000000100e1b7219 */ /* 0x184fe40000001207 */
[----:B------:R-:W-:-:S05]  /*0be0*/  SHF.R.U32.HI R7, RZ, R16, R7 ;  /* 0x00000010ff077219 */ /* 0x000fca0000011607 */
[----:B------:R-:W2:Y:S01]  /*0bf0*/  LDC R25, c[0x0][0x638] ;  /* 0x00018e00ff197b82 */ /* 0x000ea20000000800 */
[-C--:B---3--:R-:W-:Y:S02]  /*0c00*/  SHF.L.U32 R6, R9, R18.reuse, RZ ;  /* 0x0000001209067219 */ /* 0x088fe400000006ff */
[--C-:B------:R-:W-:Y:S02]  /*0c10*/  SHF.R.U64 R16, R27, R18, R7.reuse ;  /* 0x000000121b107219 */ /* 0x100fe40000001207 */
[----:B------:R-:W-:Y:S02]  /*0c20*/  LOP3.LUT R10, RZ, R6, RZ, 0x33, !PT ;  /* 0x00000006ff0a7212 */ /* 0x000fe400078e33ff */
[----:B------:R-:W-:Y:S01]  /*0c30*/  SHF.R.U32.HI R7, RZ, R18, R7 ;  /* 0x00000012ff077219 */ /* 0x000fe20000011607 */
[----:B------:R-:W3:Y:S01]  /*0c40*/  LDC R24, c[0x0][0x610] ;  /* 0x00018400ff187b82 */ /* 0x000ee20000000800 */
[----:B------:R-:W-:Y:S01]  /*0c50*/  IMAD.MOV.U32 R6, RZ, RZ, R16 ;  /* 0x000000ffff067224 */ /* 0x000fe200078e0010 */
[----:B------:R-:W-:Y:S06]  /*0c60*/  @!P1 BRA `(.L_x_10) ;  /* 0x0000000000289947 */ /* 0x000fec0003800000 */
[----:B------:R-:W4:Y:S02]  /*0c70*/  LDC R13, c[0x0][0x64c] ;  /* 0x00019300ff0d7b82 */ /* 0x000f240000000800 */
[----:B----4-:R-:W-:-:S05]  /*0c80*/  IADD3 R13, P1, R16, R13, RZ ;  /* 0x0000000d100d7210 */ /* 0x010fca0007f3e0ff */
        /* <DEDUP_REMOVED lines=8> */
.L_x_10:
[----:B-1----:R-:W-:Y:S01]  /*0d10*/  SHF.R.U64 R8, R6, R21, R7 ;  /* 0x0000001506087219 */ /* 0x002fe20000001207 */
[----:B0-----:R-:W-:Y:S01]  /*0d20*/  VIADD R9, R17, 0xffffffff ;  /* 0xffffffff11097836 */ /* 0x001fe20000000000 */
[----:B------:R-:W-:Y:S02]  /*0d30*/  SHF.L.U32 R6, R19, R18, RZ ;  /* 0x0000001213067219 */ /* 0x000fe400000006ff */
[----:B------:R-:W-:Y:S01]  /*0d40*/  LOP3.LUT R7, R27, R10, RZ, 0xc0, !PT ;  /* 0x0000000a1b077212 */ /* 0x000fe200078ec0ff */
[----:B------:R-:W-:Y:S01]  /*0d50*/  IMAD.MOV R10, RZ, RZ, -R8 ;  /* 0x000000ffff0a7224 */ /* 0x000fe200078e0a08 */
[----:B------:R-:W-:Y:S02]  /*0d60*/  SEL R11, R11, R20, !P3 ;  /* 0x000000140b0b7207 */ /* 0x000fe40005800000 */
[----:B------:R-:W-:Y:S01]  /*0d70*/  LOP3.LUT R9, R14, R9, RZ, 0xc0, !PT ;  /* 0x000000090e097212 */ /* 0x000fe200078ec0ff */
[----:B------:R-:W-:Y:S02]  /*0d80*/  IMAD R8, R6, R8, R7 ;  /* 0x0000000806087224 */ /* 0x000fe400078e0207 */
[----:B--2---:R-:W-:-:S02]  /*0d90*/  IMAD R6, R10, R25, R16 ;  /* 0x000000190a067224 */ /* 0x004fc400078e0210 */
[----:B---3--:R-:W-:Y:S02]  /*0da0*/  IMAD R11, R8, R24, R11 ;  /* 0x00000018080b7224 */ /* 0x008fe400078e020b */
[----:B------:R-:W-:Y:S02]  /*0db0*/  IMAD R6, R6, R17, R9 ;  /* 0x0000001106067224 */ /* 0x000fe400078e0209 */
[----:B------:R-:W-:-:S03]  /*0dc0*/  IMAD.MOV.U32 R14, RZ, RZ, 0x1 ;  /* 0x00000001ff0e7424 */ /* 0x000fc600078e00ff */
[----:B------:R-:W-:Y:S02]  /*0dd0*/  SEL R7, R6, R11, !P3 ;  /* 0x0000000b06077207 */ /* 0x000fe40005800000 */
[----:B------:R-:W-:Y:S01]  /*0de0*/  SEL R10, R11, R6, !P3 ;  /* 0x000000060b0a7207 */ /* 0x000fe20005800000 */
[----:B------:R-:W-:-:S07]  /*0df0*/  IMAD.MOV.U32 R6, RZ, RZ, R26 ;  /* 0x000000ffff067224 */ /* 0x000fce00078e001a */
.L_x_8:
[----:B------:R-:W-:-:S08]  /*0e00*/  NOP ;  /* 0x0000000000007918 */ /* 0x000fd00000000000 */
[----:B------:R-:W0:Y:S02]  /*0e10*/  USETMAXREG.TRY_ALLOC.CTAPOOL UP0, 0xe8 ;  /* 0x000000e8000079c8 */ /* 0x000e240008000600 */
[----:B0-----:R-:W-:-:S13]  /*0e20*/  PLOP3.LUT P1, PT, PT, PT, UP0, 0x80, 0x0 ;  /* 0x000000000000781c */ /* 0x001fda0003f2f008 */
[----:B------:R-:W-:Y:S05]  /*0e30*/  @!P1 BRA `(.L_x_8) ;  /* 0xfffffffc00f09947 */ /* 0x000fea000383ffff */
[----:B------:R-:W-:Y:S01]  /*0e40*/  ULDC.64 UR4, c[0x0][0x598] ;  /* 0x0001660000047ab9 */ /* 0x000fe20000000a00 */
[----:B------:R-:W-:Y:S01]  /*0e50*/  ULDC.64 UR16, c[0x0][0x208] ;  /* 0x0000820000107ab9 */ /* 0x000fe20000000a00 */
[----:B------:R-:W-:-:S04]  /*0e60*/  ISETP.NE.U32.AND P1, PT, RZ, UR4, PT ;  /* 0x00000004ff007c0c */ /* 0x000fc8000bf25070 */
[----:B------:R-:W-:-:S13]  /*0e70*/  ISETP.NE.AND.EX P1, PT, RZ, UR5, PT, P1 ;  /* 0x00000005ff007c0c */ /* 0x000fda000bf25310 */
[----:B------:R-:W-:Y:S05]  /*0e80*/  @!P1 BRA `(.L_x_11) ;  /* 0x00000000001c9947 */ /* 0x000fea0003800000 */
[----:B------:R-:W0:Y:S02]  /*0e90*/  LDC.64 R8, c[0x0][0x598] ;  /* 0x00016600ff087b82 */ /* 0x000e240000000a00 */
[----:B0-----:R-:W2:Y:S02]  /*0ea0*/  LDG.E.64 R8, desc[UR16][R8.64] ;  /* 0x0000001008087981 */ /* 0x001ea4000c1e1b00 */
[----:B--2---:R-:W-:-:S04]  /*0eb0*/  ISETP.NE.U32.AND P1, PT, R8, RZ, PT ;  /* 0x000000ff0800720c */ /* 0x004fc80003f25070 */
[----:B------:R-:W-:-:S13]  /*0ec0*/  ISETP.NE.AND.EX P1, PT, R9, RZ, PT, P1 ;  /* 0x000000ff0900720c */ /* 0x000fda0003f25310 */
[----:B------:R-:W-:Y:S05]  /*0ed0*/  @!P1 BRA `(.L_x_11) ;  /* 0x0000000000089947 */ /* 0x000fea0003800000 */
[----:B------:R0:W5:Y:S01]  /*0ee0*/  LD.E R8, desc[UR16][R8.64] ;  /* 0x0000001008087980 */ /* 0x000162000c101900 */
[----:B------:R-:W-:Y:S05]  /*0ef0*/  BRA `(.L_x_12) ;  /* 0x0000000000207947 */ /* 0x000fea0003800000 */
.L_x_11:
[----:B------:R-:W-:Y:S02]  /*0f00*/  ULDC.64 UR4, c[0x0][0x588] ;  /* 0x0001620000047ab9 */ /* 0x000fe40000000a00 */
[----:B------:R-:W-:-:S04]  /*0f10*/  ISETP.NE.U32.AND P1, PT, RZ, UR4, PT ;  /* 0x00000004ff007c0c */ /* 0x000fc8000bf25070 */
[----:B------:R-:W-:-:S13]  /*0f20*/  ISETP.NE.AND.EX P1, PT, RZ, UR5, PT, P1 ;  /* 0x00000005ff007c0c */ /* 0x000fda000bf25310 */
[----:B------:R-:W-:Y:S05]  /*0f30*/  @!P1 BRA `(.L_x_13) ;  /* 0x00000000000c9947 */ /* 0x000fea0003800000 */
[----:B------:R-:W0:Y:S02]  /*0f40*/  LDC.64 R8, c[0x0][0x588] ;  /* 0x00016200ff087b82 */ /* 0x000e240000000a00 */
[----:B0-----:R1:W5:Y:S01]  /*0f50*/  LDG.E R8, desc[UR16][R8.64] ;  /* 0x0000001008087981 */ /* 0x001362000c1e1900 */
[----:B------:R-:W-:Y:S05]  /*0f60*/  BRA `(.L_x_12) ;  /* 0x0000000000047947 */ /* 0x000fea0003800000 */
.L_x_13:
[----:B------:R-:W2:Y:S02]  /*0f70*/  LDC R8, c[0x0][0x580] ;  /* 0x00016000ff087b82 */ /* 0x000ea40000000800 */
.L_x_12:
[----:B------:R-:W-:Y:S02]  /*0f80*/  ULDC.64 UR4, c[0x0][0x5a0] ;  /* 0x0001680000047ab9 */ /* 0x000fe40000000a00 */
[----:B------:R-:W-:-:S04]  /*0f90*/  ISETP.NE.U32.AND P1, PT, RZ, UR4, PT ;  /* 0x00000004ff007c0c */ /* 0x000fc8000bf25070 */
[----:B------:R-:W-:-:S13]  /*0fa0*/  ISETP.NE.AND.EX P1, PT, RZ, UR5, PT, P1 ;  /* 0x00000005ff007c0c */ /* 0x000fda000bf25310 */
[----:B------:R-:W-:Y:S05]  /*0fb0*/  @!P1 BRA `(.L_x_14) ;  /* 0x00000000001c9947 */ /* 0x000fea0003800000 */
[----:B------:R-:W3:Y:S02]  /*0fc0*/  LDC.64 R12, c[0x0][0x5a0] ;  /* 0x00016800ff0c7b82 */ /* 0x000ee40000000a00 */
[----:B---3--:R-:W3:Y:S02]  /*0fd0*/  LDG.E.64 R12, desc[UR16][R12.64] ;  /* 0x000000100c0c7981 */ /* 0x008ee4000c1e1b00 */
[----:B---3--:R-:W-:-:S04]  /*0fe0*/  ISETP.NE.U32.AND P1, PT, R12, RZ, PT ;  /* 0x000000ff0c00720c */ /* 0x008fc80003f25070 */
[----:B------:R-:W-:-:S13]  /*0ff0*/  ISETP.NE.AND.EX P1, PT, R13, RZ, PT, P1 ;  /* 0x000000ff0d00720c */ /* 0x000fda0003f25310 */
[----:B------:R-:W-:Y:S05]  /*1000*/  @!P1 BRA `(.L_x_14) ;  /* 0x0000000000089947 */ /* 0x000fea0003800000 */
[----:B01----:R0:W5:Y:S01]  /*1010*/  LD.E R9, desc[UR16][R12.64] ;  /* 0x000000100c097980 */ /* 0x003162000c101900 */
[----:B------:R-:W-:Y:S05]  /*1020*/  BRA `(.L_x_15) ;  /* 0x0000000000207947 */ /* 0x000fea0003800000 */
.L_x_14:
[----:B------:R-:W-:Y:S02]  /*1030*/  ULDC.64 UR4, c[0x0][0x590] ;  /* 0x0001640000047ab9 */ /* 0x000fe40000000a00 */
[----:B------:R-:W-:-:S04]  /*1040*/  ISETP.NE.U32.AND P1, PT, RZ, UR4, PT ;  /* 0x00000004ff007c0c */ /* 0x000fc8000bf25070 */
[----:B------:R-:W-:-:S13]  /*1050*/  ISETP.NE.AND.EX P1, PT, RZ, UR5, PT, P1 ;  /* 0x00000005ff007c0c */ /* 0x000fda000bf25310 */
[----:B------:R-:W-:Y:S05]  /*1060*/  @!P1 BRA `(.L_x_16) ;  /* 0x00000000000c9947 */ /* 0x000fea0003800000 */
[----:B------:R-:W0:Y:S02]  /*1070*/  LDC.64 R12, c[0x0][0x590] ;  /* 0x00016400ff0c7b82 */ /* 0x000e240000000a00 */
[----:B01----:R1:W5:Y:S01]  /*1080*/  LDG.E R9, desc[UR16][R12.64] ;  /* 0x000000100c097981 */ /* 0x003362000c1e1900 */
[----:B------:R-:W-:Y:S05]  /*1090*/  BRA `(.L_x_15) ;  /* 0x0000000000047947 */ /* 0x000fea0003800000 */
.L_x_16:
[----:B01----:R-:W3:Y:S02]  /*10a0*/  LDC R9, c[0x0][0x584] ;  /* 0x00016100ff097b82 */ /* 0x003ee40000000800 */
.L_x_15:
[----:B------:R-:W-:-:S13]  /*10b0*/  LOP3.LUT P1, RZ, R14, 0xff, RZ, 0xc0, !PT ;  /* 0x000000ff0eff7812 */ /* 0x000fda000782c0ff */
[----:B------:R-:W-:Y:S05]  /*10c0*/  @!P1 EXIT ;  /* 0x000000000000994d */ /* 0x000fea0003800000 */
[----:B------:R-:W-:Y:S01]  /*10d0*/  ULDC UR4, c[0x0][0x28c] ;  /* 0x0000a30000047ab9 */ /* 0x000fe20000000800 */
[----:B------:R-:W-:Y:S01]  /*10e0*/  LOP3.LUT R143, R4, 0x1, RZ, 0xfc, !PT ;  /* 0x00000001048f7812 */ /* 0x000fe200078efcff */
[----:B------:R-:W-:-:S04]  /*10f0*/  UIADD3 UR4, UR4, 0x1f, URZ ;  /* 0x0000001f04047890 */ /* 0x000fc8000fffe03f */
[----:B------:R-:W-:-:S04]  /*1100*/  USHF.R.S32.HI UR5, URZ, 0x1f, UR4 ;  /* 0x0000001f3f057899 */ /* 0x000fc80008011404 */
[----:B------:R-:W-:-:S03]  /*1110*/  ULEA.HI UR5, UR5, UR4, URZ, 0x5 ;  /* 0x0000000405057291 */ /* 0x000fc6000f8f283f */
[----:B------:R-:W-:Y:S01]  /*1120*/  UMOV UR4, URZ ;  /* 0x0000003f00047c82 */ /* 0x000fe20008000000 */
[----:B------:R-:W-:-:S03]  /*1130*/  USHF.R.S32.HI UR9, URZ, 0x5, UR5 ;  /* 0x000000053f097899 */ /* 0x000fc60008011405 */
[----:B------:R-:W-:-:S09]  /*1140*/  UMOV UR5, URZ ;  /* 0x0000003f00057c82 */ /* 0x000fd20008000000 */
.L_x_169:
[----:B------:R-:W-:Y:S01]  /*1150*/  LOP3.LUT R11, R0, 0x80, RZ, 0xc0, !PT ;  /* 0x00000080000b7812 */ /* 0x000fe200078ec0ff */
[----:B------:R-:W4:Y:S01]  /*1160*/  S2UR UR12, SR_CgaCtaId ;  /* 0x00000000000c79c3 */ /* 0x000f220000008800 */
[----:B------:R-:W-:Y:S01]  /*1170*/  UMOV UR11, 0x400 ;  /* 0x00000400000b7882 */ /* 0x000fe20000000000 */
[----:B------:R-:W-:Y:S01]  /*1180*/  UMOV UR6, URZ ;  /* 0x0000003f00067c82 */ /* 0x000fe20008000000 */
[----:B------:R-:W-:Y:S01]  /*1190*/  SHF.R.U32.HI R11, RZ, 0x7, R11 ;  /* 0x00000007ff0b7819 */ /* 0x000fe2000001160b */
[----:B------:R-:W-:Y:S01]  /*11a0*/  UMOV UR7, URZ ;  /* 0x0000003f00077c82 */ /* 0x000fe20008000000 */
[----:B------:R-:W-:Y:S02]  /*11b0*/  CS2R R16, SRZ ;  /* 0x0000000000107805 */ /* 0x000fe4000001ff00 */
[----:B------:R-:W-:Y:S02]  /*11c0*/  CS2R R14, SRZ ;  /* 0x00000000000e7805 */ /* 0x000fe4000001ff00 */
[----:B------:R-:W-:Y:S01]  /*11d0*/  CS2R R18, SRZ ;  /* 0x0000000000127805 */ /* 0x000fe2000001ff00 */
[----:B01----:R-:W0:Y:S01]  /*11e0*/  LDC R12, c[0x0][0x28c] ;  /* 0x0000a300ff0c7b82 */ /* 0x003e220000000800 */
[----:B------:R-:W1:Y:S01]  /*11f0*/  SHFL.IDX PT, R11, R11, RZ, 0x1f ;  /* 0x00001fff0b0b7589 */ /* 0x000e6200000e0000 */
[----:B------:R-:W-:-:S02]  /*1200*/  CS2R R20, SRZ ;  /* 0x0000000000147805 */ /* 0x000fc4000001ff00 */
[----:B------:R-:W-:Y:S02]  /*1210*/  CS2R R22, SRZ ;  /* 0x0000000000167805 */ /* 0x000fe4000001ff00 */
[----:B------:R-:W-:Y:S02]  /*1220*/  CS2R R88, SRZ ;  /* 0x0000000000587805 */ /* 0x000fe4000001ff00 */
[----:B------:R-:W-:Y:S02]  /*1230*/  CS2R R90, SRZ ;  /* 0x00000000005a7805 */ /* 0x000fe4000001ff00 */
[----:B------:R-:W-:Y:S02]  /*1240*/  CS2R R92, SRZ ;  /* 0x00000000005c7805 */ /* 0x000fe4000001ff00 */
[----:B------:R-:W-:Y:S02]  /*1250*/  CS2R R94, SRZ ;  /* 0x00000000005e7805 */ /* 0x000fe4000001ff00 */
[----:B------:R-:W-:-:S02]  /*1260*/  CS2R R96, SRZ ;  /* 0x0000000000607805 */ /* 0x000fc4000001ff00 */
[----:B------:R-:W-:Y:S02]  /*1270*/  CS2R R98, SRZ ;  /* 0x0000000000627805 */ /* 0x000fe4000001ff00 */
[----:B------:R-:W-:Y:S02]  /*1280*/  CS2R R100, SRZ ;  /* 0x0000000000647805 */ /* 0x000fe4000001ff00 */
[----:B------:R-:W-:Y:S02]  /*1290*/  CS2R R102, SRZ ;  /* 0x0000000000667805 */ /* 0x000fe4000001ff00 */
[----:B------:R-:W-:Y:S02]  /*12a0*/  CS2R R104, SRZ ;  /* 0x0000000000687805 */ /* 0x000fe4000001ff00 */
[----:B------:R-:W-:Y:S02]  /*12b0*/  CS2R R106, SRZ ;  /* 0x00000000006a7805 */ /* 0x000fe4000001ff00 */
[----:B------:R-:W-:-:S02]  /*12c0*/  CS2R R108, SRZ ;  /* 0x00000000006c7805 */ /* 0x000fc4000001ff00 */
[----:B------:R-:W-:Y:S01]  /*12d0*/  CS2R R110, SRZ ;  /* 0x00000000006e7805 */ /* 0x000fe2000001ff00 */
[----:B----4-:R-:W-:Y:S01]  /*12e0*/  ULEA UR18, UR12, UR11, 0x18 ;  /* 0x0000000b0c127291 */ /* 0x010fe2000f8ec03f */
[----:B------:R-:W-:Y:S02]  /*12f0*/  CS2R R112, SRZ ;  /* 0x0000000000707805 */ /* 0x000fe4000001ff00 */
[----:B------:R-:W-:Y:S01]  /*1300*/  CS2R R114, SRZ ;  /* 0x0000000000727805 */ /* 0x000fe2000001ff00 */
[----:B------:R-:W-:Y:S01]  /*1310*/  UMOV UR11, UR5 ;  /* 0x00000005000b7c82 */ /* 0x000fe20008000000 */
[----:B------:R-:W-:Y:S02]  /*1320*/  CS2R R116, SRZ ;  /* 0x0000000000747805 */ /* 0x000fe4000001ff00 */
[----:B------:R-:W-:Y:S02]  /*1330*/  CS2R R118, SRZ ;  /* 0x0000000000767805 */ /* 0x000fe4000001ff00 */
[----:B------:R-:W-:-:S02]  /*1340*/  CS2R R120, SRZ ;  /* 0x0000000000787805 */ /* 0x000fc4000001ff00 */
[----:B------:R-:W-:Y:S02]  /*1350*/  CS2R R122, SRZ ;  /* 0x00000000007a7805 */ /* 0x000fe4000001ff00 */
[----:B0-----:R-:W-:Y:S02]  /*1360*/  ISETP.GE.AND P1, PT, R12, 0x1, PT ;  /* 0x000000010c00780c */ /* 0x001fe40003f26270 */
[----:B------:R-:W-:Y:S02]  /*1370*/  CS2R R124, SRZ ;  /* 0x00000000007c7805 */ /* 0x000fe4000001ff00 */
[----:B-1----:R-:W-:Y:S02]  /*1380*/  R2UR UR8, R11 ;  /* 0x000000000b0872ca */ /* 0x002fe400000e0000 */
[----:B------:R-:W-:Y:S02]  /*1390*/  CS2R R126, SRZ ;  /* 0x00000000007e7805 */ /* 0x000fe4000001ff00 */
[----:B------:R-:W-:-:S02]  /*13a0*/  CS2R R128, SRZ ;  /* 0x0000000000807805 */ /* 0x000fc4000001ff00 */
[----:B------:R-:W-:Y:S02]  /*13b0*/  CS2R R130, SRZ ;  /* 0x0000000000827805 */ /* 0x000fe4000001ff00 */
[----:B------:R-:W-:Y:S02]  /*13c0*/  CS2R R132, SRZ ;  /* 0x0000000000847805 */ /* 0x000fe4000001ff00 */
[----:B------:R-:W-:Y:S02]  /*13d0*/  CS2R R134, SRZ ;  /* 0x0000000000867805 */ /* 0x000fe4000001ff00 */
[----:B------:R-:W-:Y:S02]  /*13e0*/  CS2R R136, SRZ ;  /* 0x0000000000887805 */ /* 0x000fe4000001ff00 */
[----:B------:R-:W-:Y:S02]  /*13f0*/  CS2R R138, SRZ ;  /* 0x00000000008a7805 */ /* 0x000fe4000001ff00 */
[----:B------:R-:W-:Y:S01]  /*1400*/  CS2R R140, SRZ ;  /* 0x00000000008c7805 */ /* 0x000fe2000001ff00 */
[----:B------:R-:W-:Y:S01]  /*1410*/  IMAD.U32 R144, RZ, RZ, UR4 ;  /* 0x00000004ff907e24 */ /* 0x000fe2000f8e00ff */
[----:B--23--:R-:W-:-:S02]  /*1420*/  CS2R R24, SRZ ;  /* 0x0000000000187805 */ /* 0x00cfc4000001ff00 */
[----:B------:R-:W-:Y:S02]  /*1430*/  CS2R R26, SRZ ;  /* 0x00000000001a7805 */ /* 0x000fe4000001ff00 */
[----:B------:R-:W-:Y:S01]  /*1440*/  CS2R R28, SRZ ;  /* 0x00000000001c7805 */ /* 0x000fe2000001ff00 */
[----:B------:R-:W-:Y:S01]  /*1450*/  ULEA.HI UR10, UR8, UR8, URZ, 0x1 ;  /* 0x00000008080a7291 */ /* 0x000fe2000f8f083f */
[----:B------:R-:W-:Y:S02]  /*1460*/  CS2R R30, SRZ ;  /* 0x00000000001e7805 */ /* 0x000fe4000001ff00 */
[----:B------:R-:W-:Y:S02]  /*1470*/  CS2R R32, SRZ ;  /* 0x0000000000207805 */ /* 0x000fe4000001ff00 */
[----:B------:R-:W-:Y:S01]  /*1480*/  CS2R R34, SRZ ;  /* 0x0000000000227805 */ /* 0x000fe2000001ff00 */
[----:B------:R-:W-:Y:S01]  /*1490*/  ULOP3.LUT UR10, UR10, 0x1ffffe, URZ, 0xc0, !UPT ;  /* 0x001ffffe0a0a7892 */ /* 0x000fe2000f8ec03f */
[----:B------:R-:W-:-:S02]  /*14a0*/  CS2R R36, SRZ ;  /* 0x0000000000247805 */ /* 0x000fc4000001ff00 */
[----:B------:R-:W-:Y:S02]  /*14b0*/  CS2R R38, SRZ ;  /* 0x0000000000267805 */ /* 0x000fe4000001ff00 */
[----:B------:R-:W-:Y:S01]  /*14c0*/  CS2R R40, SRZ ;  /* 0x0000000000287805 */ /* 0x000fe2000001ff00 */
[----:B------:R-:W-:Y:S01]  /*14d0*/  UIADD3 UR10, UR8, -UR10, URZ ;  /* 0x8000000a080a7290 */ /* 0x000fe2000fffe03f */
[----:B------:R-:W-:Y:S02]  /*14e0*/  CS2R R42, SRZ ;  /* 0x00000000002a7805 */ /* 0x000fe4000001ff00 */
[----:B------:R-:W-:Y:S01]  /*14f0*/  CS2R R44, SRZ ;  /* 0x00000000002c7805 */ /* 0x000fe2000001ff00 */
[----:B------:R-:W-:Y:S01]  /*1500*/  UMOV UR8, URZ ;  /* 0x0000003f00087c82 */ /* 0x000fe20008000000 */
[----:B------:R-:W-:Y:S01]  /*1510*/  ULEA UR10, UR10, UR18, 0xb ;  /* 0x000000120a0a7291 */ /* 0x000fe2000f8e583f */
[----:B------:R-:W-:Y:S02]  /*1520*/  CS2R R46, SRZ ;  /* 0x00000000002e7805 */ /* 0x000fe4000001ff00 */
[----:B------:R-:W-:-:S02]  /*1530*/  CS2R R48, SRZ ;  /* 0x0000000000307805 */ /* 0x000fc4000001ff00 */
[----:B------:R-:W-:Y:S01]  /*1540*/  CS2R R50, SRZ ;  /* 0x0000000000327805 */ /* 0x000fe2000001ff00 */
[----:B------:R-:W-:Y:S01]  /*1550*/  UIADD3 UR10, UR10, 0x100, URZ ;  /* 0x000001000a0a7890 */ /* 0x000fe2000fffe03f */
[----:B------:R-:W-:Y:S02]  /*1560*/  CS2R R52, SRZ ;  /* 0x0000000000347805 */ /* 0x000fe4000001ff00 */
[----:B------:R-:W-:Y:S02]  /*1570*/  CS2R R54, SRZ ;  /* 0x0000000000367805 */ /* 0x000fe4000001ff00 */
[----:B------:R-:W-:Y:S01]  /*1580*/  CS2R R56, SRZ ;  /* 0x0000000000387805 */ /* 0x000fe2000001ff00 */
[----:B------:R-:W-:Y:S01]  /*1590*/  USHF.R.U32.HI UR10, URZ, 0x4, UR10 ;  /* 0x000000043f0a7899 */ /* 0x000fe2000801160a */
[----:B------:R-:W-:Y:S02]  /*15a0*/  CS2R R58, SRZ ;  /* 0x00000000003a7805 */ /* 0x000fe4000001ff00 */
[----:B------:R-:W-:-:S02]  /*15b0*/  CS2R R60, SRZ ;  /* 0x00000000003c7805 */ /* 0x000fc4000001ff00 */
[----:B------:R-:W-:Y:S01]  /*15c0*/  CS2R R62, SRZ ;  /* 0x00000000003e7805 */ /* 0x000fe2000001ff00 */
[----:B------:R-:W-:Y:S01]  /*15d0*/  ULOP3.LUT UR10, UR10, 0x3fff, URZ, 0xc0, !UPT ;  /* 0x00003fff0a0a7892 */ /* 0x000fe2000f8ec03f */
        /* <DEDUP_REMOVED lines=12> */
[----:B------:R-:W-:Y:S06]  /*16a0*/  @!P1 BRA `(.L_x_17) ;  /* 0x0000000800189947 */ /* 0x000fec0003800000 */
[----:B------:R-:W-:-:S13]  /*16b0*/  ISETP.NE.AND P2, PT, R143, 0x3, PT ;  /* 0x000000038f00780c */ /* 0x000fda0003f45270 */
[----:B------:R-:W-:Y:S05]  /*16c0*/  @!P2 BRA `(.L_x_18) ;  /* 0x000000000004a947 */ /* 0x000fea0003800000 */
[----:B------:R-:W-:Y:S01]  /*16d0*/  BPT.TRAP 0x1 ;  /* 0x000000040000795c */ /* 0x000fe20000300000 */
.L_x_18:
[----:B------:R-:W-:Y:S01]  /*16e0*/  ULEA UR6, UR5, UR18, 0x3 ;  /* 0x0000001205067291 */ /* 0x000fe2000f8e183f */
[----:B------:R-:W-:-:S05]  /*16f0*/  IMAD.U32 R11, RZ, RZ, UR4 ;  /* 0x00000004ff0b7e24 */ /* 0x000fca000f8e00ff */
[----:B------:R-:W-:-:S04]  /*1700*/  SHF.L.U32 R11, R11, 0x1f, RZ ;  /* 0x0000001f0b0b7819 */ /* 0x000fc800000006ff */
[----:B------:R0:W1:Y:S01]  /*1710*/  SYNCS.PHASECHK.TRANS64.TRYWAIT P1, [UR6], R11 ;  /* 0x0000000bff0075a7 */ /* 0x0000620008020146 */
[----:B------:R-:W-:Y:S05]  /*1720*/  @!P2 BRA `(.L_x_19) ;  /* 0x000000000004a947 */ /* 0x000fea0003800000 */
[----:B------:R-:W-:Y:S01]  /*1730*/  BPT.TRAP 0x1 ;  /* 0x000000040000795c */ /* 0x000fe20000300000 */
.L_x_19:
[----:B-1----:R-:W-:Y:S05]  /*1740*/  @P1 BRA `(.L_x_20) ;  /* 0x0000000000081947 */ /* 0x002fea0003800000 */
[----:B------:R-:W1:Y:S02]  /*1750*/  SYNCS.PHASECHK.TRANS64.TRYWAIT P1, [UR6], R11 ;  /* 0x0000000bff0075a7 */ /* 0x000e640008020146 */
[----:B-1----:R-:W-:Y:S05]  /*1760*/  @!P1 BRA `(.L_x_21) ;  /* 0x0000007800ac9947 */ /* 0x002fea0003800000 */
.L_x_20:
[----:B------:R-:W-:Y:S01]  /*1770*/  UIADD3 UR6, UR18, 0x4100, URZ ;  /* 0x0000410012067890 */ /* 0x000fe2000fffe03f */
[----:B------:R-:W-:Y:S01]  /*1780*/  WARPGROUP.ARRIVE ;  /* 0x00000000000079c5 */ /* 0x000fe20000000000 */
[----:B------:R-:W-:Y:S01]  /*1790*/  ULDC UR7, c[0x0][0x50c] ;  /* 0x0001430000077ab9 */ /* 0x000fe20000000800 */
[----:B------:R-:W-:Y:S01]  /*17a0*/  ULOP3.LUT UR12, UR10, 0x10000, URZ, 0xfc, !UPT ;  /* 0x000100000a0c7892 */ /* 0x000fe2000f8efc3f */
[----:B------:R-:W-:Y:S01]  /*17b0*/  CS2R R16, SRZ ;  /* 0x0000000000107805 */ /* 0x000fe2000001ff00 */
[----:B------:R-:W-:Y:S01]  /*17c0*/  UISETP.NE.AND UP0, UPT, UR7, 0x1, UPT ;  /* 0x000000010700788c */ /* 0x000fe2000bf05270 */
[----:B------:R-:W-:Y:S01]  /*17d0*/  CS2R R14, SRZ ;  /* 0x00000000000e7805 */ /* 0x000fe2000001ff00 */
[----:B------:R-:W-:Y:S01]  /*17e0*/  USHF.R.U32.HI UR6, URZ, 0x4, UR6 ;  /* 0x000000043f067899 */ /* 0x000fe20008011606 */
[----:B------:R-:W-:Y:S01]  /*17f0*/  CS2R R18, SRZ ;  /* 0x0000000000127805 */ /* 0x000fe2000001ff00 */
[----:B------:R-:W-:Y:S01]  /*1800*/  USEL UR7, URZ, 0x1, UP0 ;  /* 0x000000013f077887 */ /* 0x000fe20008000000 */
[----:B------:R-:W-:Y:S01]  /*1810*/  CS2R R20, SRZ ;  /* 0x0000000000147805 */ /* 0x000fe2000001ff00 */
[----:B------:R-:W-:Y:S01]  /*1820*/  ULOP3.LUT UR6, UR6, 0x3fff, URZ, 0xc0, !UPT ;  /* 0x00003fff06067892 */ /* 0x000fe2000f8ec03f */
[----:B------:R-:W-:Y:S01]  /*1830*/  CS2R R22, SRZ ;  /* 0x0000000000167805 */ /* 0x000fe2000001ff00 */
[----:B------:R-:W-:Y:S01]  /*1840*/  ULEA UR12, UR5, UR12, 0x8 ;  /* 0x0000000c050c7291 */ /* 0x000fe2000f8e403f */
[----:B------:R-:W-:Y:S01]  /*1850*/  CS2R R88, SRZ ;  /* 0x0000000000587805 */ /* 0x000fe2000001ff00 */
[----:B------:R-:W-:Y:S01]  /*1860*/  ULOP3.LUT UR6, UR6, 0x10000, URZ, 0xfc, !UPT ;  /* 0x0001000006067892 */ /* 0x000fe2000f8efc3f */
[----:B------:R-:W-:Y:S01]  /*1870*/  ISETP.NE.AND P1, PT, RZ, UR7, PT ;  /* 0x00000007ff007c0c */ /* 0x000fe2000bf25270 */
[----:B------:R-:W-:Y:S01]  /*1880*/  UMOV UR13, 0xc0000010 ;  /* 0xc0000010000d7882 */ /* 0x000fe20000000000 */
[----:B------:R-:W-:Y:S01]  /*1890*/  UMOV UR15, 0xc0000010 ;  /* 0xc0000010000f7882 */ /* 0x000fe20000000000 */
[----:B------:R-:W-:Y:S01]  /*18a0*/  ULEA UR14, UR5, UR6, 0x8 ;  /* 0x00000006050e7291 */ /* 0x000fe2000f8e403f */
[----:B------:R-:W-:-:S02]  /*18b0*/  CS2R R90, SRZ ;  /* 0x00000000005a7805 */ /* 0x000fc4000001ff00 */
[----:B------:R-:W-:Y:S01]  /*18c0*/  CS2R R92, SRZ ;  /* 0x00000000005c7805 */ /* 0x000fe2000001ff00 */
[----:B------:R-:W-:Y:S01]  /*18d0*/  UMOV UR6, 0x1 ;  /* 0x0000000100067882 */ /* 0x000fe20000000000 */
[----:B------:R-:W-:Y:S02]  /*18e0*/  CS2R R94, SRZ ;  /* 0x00000000005e7805 */ /* 0x000fe4000001ff00 */
[----:B------:R-:W-:Y:S02]  /*18f0*/  CS2R R96, SRZ ;  /* 0x0000000000607805 */ /* 0x000fe4000001ff00 */
[----:B------:R-:W-:Y:S02]  /*1900*/  CS2R R98, SRZ ;  /* 0x0000000000627805 */ /* 0x000fe4000001ff00 */
[----:B------:R-:W-:Y:S02]  /*1910*/  CS2R R100, SRZ ;  /* 0x0000000000647805 */ /* 0x000fe4000001ff00 */
[----:B------:R-:W-:Y:S01]  /*1920*/  CS2R R102, SRZ ;  /* 0x0000000000667805 */ /* 0x000fe2000001ff00 */
[----:B------:R-:W-:Y:S01]  /*1930*/  QGMMA.64x128x32.F32.E5M2.E5M2 R24, gdesc[UR12], RZ, !UPT, gsb0 ;  /* 0x01e000000c1879f3 */ /* 0x000fe2000c0038ff */
        /* <DEDUP_REMOVED lines=19> */
[----:B------:R-:W-:Y:S06]  /*1a70*/  @!P1 BRA `(.L_x_22) ;  /* 0x0000000400089947 */ /* 0x000fec0003800000 */
[----:B------:R-:W-:Y:S02]  /*1a80*/  WARPGROUP.DEPBAR.LE gsb0, 0x0 ;  /* 0x00008000000079c5 */ /* 0x000fe40000010000 */
[----:B------:R-:W-:-:S01]  /*1a90*/  FADD R141, RZ, R24 ;  /* 0x00000018ff8d7221 */ /* 0x000fc20000000000 */
[----:B------:R-:W-:Y:S01]  /*1aa0*/  FADD R140, RZ, R25 ;  /* 0x00000019ff8c7221 */ /* 0x000fe20000000000 */
        /* <DEDUP_REMOVED lines=62> */
[----:B------:R-:W-:-:S06]  /*1e90*/  UMOV UR6, URZ ;  /* 0x0000003f00067c82 */ /* 0x000fcc0008000000 */
.L_x_22:
[----:B------:R-:W-:-:S04]  /*1ea0*/  UIADD3 UR11, UR5, 0x1, URZ ;  /* 0x00000001050b7890 */ /* 0x000fc8000fffe03f */
[----:B------:R-:W-:-:S04]  /*1eb0*/  UISETP.NE.AND UP0, UPT, UR11, 0x4, UPT ;  /* 0x000000040b00788c */ /* 0x000fc8000bf05270 */
[----:B------:R-:W-:Y:S02]  /*1ec0*/  USEL UR8, URZ, 0x1, UP0 ;  /* 0x000000013f087887 */ /* 0x000fe40008000000 */
[----:B------:R-:W-:Y:S02]  /*1ed0*/  USEL UR11, UR11, URZ, UP0 ;  /* 0x0000003f0b0b7287 */ /* 0x000fe40008000000 */
[----:B------:R-:W-:-:S06]  /*1ee0*/  ULOP3.LUT UR8, UR4, UR8, URZ, 0x3c, !UPT ;  /* 0x0000000804087292 */ /* 0x000fcc000f8e3c3f */
[----:B------:R-:W-:Y:S01]  /*1ef0*/  IMAD.U32 R144, RZ, RZ, UR8 ;  /* 0x00000008ff907e24 */ /* 0x000fe2000f8e00ff */
[----:B------:R-:W-:-:S06]  /*1f00*/  UMOV UR8, 0x1 ;  /* 0x0000000100087882 */ /* 0x000fcc0000000000 */
.L_x_17:
[----:B------:R-:W-:-:S04]  /*1f10*/  UISETP.LT.AND UP0, UPT, UR9, 0x1, UPT ;  /* 0x000000010900788c */ /* 0x000fc8000bf01270 */
[----:B------:R-:W-:-:S04]  /*1f20*/  USEL UR12, UR9, 0x1, UP0 ;  /* 0x00000001090c7887 */ /* 0x000fc80008000000 */
[----:B------:R-:W-:-:S04]  /*1f30*/  UIADD3 UR12, UR9, -UR12, URZ ;  /* 0x8000000c090c7290 */ /* 0x000fc8000fffe03f */
[----:B------:R-:W-:-:S06]  /*1f40*/  UISETP.GE.AND UP0, UPT, UR12, 0x1, UPT ;  /* 0x000000010c00788c */ /* 0x000fcc000bf06270 */
[----:B------:R-:W-:-:S13]  /*1f50*/  PLOP3.LUT P1, PT, PT, PT, UP0, 0x80, 0x0 ;  /* 0x000000000000781c */ /* 0x000fda0003f2f008 */
[----:B------:R-:W-:Y:S05]  /*1f60*/  @!P1 BRA `(.L_x_23) ;  /* 0x0000000400f09947 */ /* 0x000fea0003800000 */
[----:B01----:R-:W-:Y:S01]  /*1f70*/  IMAD.U32 R11, RZ, RZ, UR12 ;  /* 0x0000000cff0b7e24 */ /* 0x003fe2000f8e00ff */
[----:B------:R-:W-:Y:S01]  /*1f80*/  ULDC UR19, c[0x0][0x50c] ;  /* 0x0001430000137ab9 */ /* 0x000fe20000000800 */
[----:B------:R-:W-:-:S07]  /*1f90*/  IMAD.U32 R12, RZ, RZ, UR5 ;  /* 0x00000005ff0c7e24 */ /* 0x000fce000f8e00ff */
.L_x_31:
[----:B------:R-:W-:-:S13]  /*1fa0*/  ISETP.NE.AND P2, PT, R143, 0x3, PT ;  /* 0x000000038f00780c */ /* 0x000fda0003f45270 */
[----:B0-----:R-:W-:Y:S05]  /*1fb0*/  @!P2 BRA `(.L_x_24) ;  /* 0x000000000004a947 */ /* 0x001fea0003800000 */
[----:B------:R-:W-:Y:S01]  /*1fc0*/  BPT.TRAP 0x1 ;  /* 0x000000040000795c */ /* 0x000fe20000300000 */
.L_x_24:
[----:B------:R-:W0:Y:S01]  /*1fd0*/  S2UR UR12, SR_CgaCtaId ;  /* 0x00000000000c79c3 */ /* 0x000e220000008800 */
[----:B------:R-:W-:Y:S01]  /*1fe0*/  UMOV UR18, 0x400 ;  /* 0x0000040000127882 */ /* 0x000fe20000000000 */
[----:B------:R-:W-:Y:S01]  /*1ff0*/  SHF.L.U32 R13, R144, 0x1f, RZ ;  /* 0x0000001f900d7819 */ /* 0x000fe200000006ff */
[----:B0-----:R-:W-:-:S04]  /*2000*/  ULEA UR18, UR12, UR18, 0x18 ;  /* 0x000000120c127291 */ /* 0x001fc8000f8ec03f */
[----:B------:R-:W-:-:S09]  /*2010*/  ULEA UR12, UR11, UR18, 0x3 ;  /* 0x000000120b0c7291 */ /* 0x000fd2000f8e183f */
[----:B------:R0:W1:Y:S01]  /*2020*/  SYNCS.PHASECHK.TRANS64.TRYWAIT P1, [UR12], R13 ;  /* 0x0000000dff0075a7 */ /* 0x000062000802014c */
[----:B------:R-:W-:Y:S05]  /*2030*/  @!P2 BRA `(.L_x_25) ;  /* 0x000000000004a947 */ /* 0x000fea0003800000 */
[----:B------:R-:W-:Y:S01]  /*2040*/  BPT.TRAP 0x1 ;  /* 0x000000040000795c */ /* 0x000fe20000300000 */
.L_x_25:
[----:B-1----:R-:W-:Y:S05]  /*2050*/  @P1 BRA `(.L_x_26) ;  /* 0x0000000000081947 */ /* 0x002fea0003800000 */
[----:B------:R-:W1:Y:S02]  /*2060*/  SYNCS.PHASECHK.TRANS64.TRYWAIT P1, [UR12], R13 ;  /* 0x0000000dff0075a7 */ /* 0x000e64000802014c */
[----:B-1----:R-:W-:Y:S05]  /*2070*/  @!P1 BRA `(.L_x_27) ;  /* 0x0000007000809947 */ /* 0x002fea0003800000 */
.L_x_26:
[----:B------:R-:W-:Y:S01]  /*2080*/  UIADD3 UR12, UR18, 0x4100, URZ ;  /* 0x00004100120c7890 */ /* 0x000fe2000fffe03f */
[----:B------:R-:W-:Y:S01]  /*2090*/  WARPGROUP.ARRIVE ;  /* 0x00000000000079c5 */ /* 0x000fe20000000000 */
[----:B------:R-:W-:Y:S02]  /*20a0*/  UISETP.NE.AND UP0, UPT, UR7, URZ, UPT ;  /* 0x0000003f0700728c */ /* 0x000fe4000bf05270 */
[----:B------:R-:W-:Y:S02]  /*20b0*/  USHF.R.U32.HI UR12, URZ, 0x4, UR12 ;  /* 0x000000043f0c7899 */ /* 0x000fe4000801160c */
[----:B------:R-:W-:Y:S02]  /*20c0*/  USEL UR8, UR8, URZ, !UP0 ;  /* 0x0000003f08087287 */ /* 0x000fe4000c000000 */
[----:B------:R-:W-:Y:S02]  /*20d0*/  ULOP3.LUT UR7, UR12, 0x3fff, URZ, 0xc0, !UPT ;  /* 0x00003fff0c077892 */ /* 0x000fe4000f8ec03f */
[----:B------:R-:W-:-:S02]  /*20e0*/  ULOP3.LUT UR12, UR10, 0x10000, URZ, 0xfc, !UPT ;  /* 0x000100000a0c7892 */ /* 0x000fc4000f8efc3f */
[----:B------:R-:W-:Y:S02]  /*20f0*/  ULOP3.LUT UR7, UR7, 0x10000, URZ, 0xfc, !UPT ;  /* 0x0001000007077892 */ /* 0x000fe4000f8efc3f */
[----:B------:R-:W-:Y:S02]  /*2100*/  UISETP.NE.U32.AND UP0, UPT, UR8, URZ, UPT ;  /* 0x0000003f0800728c */ /* 0x000fe4000bf05070 */
[----:B------:R-:W-:Y:S02]  /*2110*/  ULEA UR12, UR11, UR12, 0x8 ;  /* 0x0000000c0b0c7291 */ /* 0x000fe4000f8e403f */
[----:B------:R-:W-:Y:S01]  /*2120*/  ULEA UR14, UR11, UR7, 0x8 ;  /* 0x000000070b0e7291 */ /* 0x000fe2000f8e403f */
[----:B------:R-:W-:Y:S01]  /*2130*/  UMOV UR13, 0xc0000010 ;  /* 0xc0000010000d7882 */ /* 0x000fe20000000000 */
[----:B------:R-:W-:Y:S01]  /*2140*/  UMOV UR15, 0xc0000010 ;  /* 0xc0000010000f7882 */ /* 0x000fe20000000000 */
[----:B------:R-:W-:-:S06]  /*2150*/  UIADD3 UR6, UR6, 0x1, URZ ;  /* 0x0000000106067890 */ /* 0x000fcc000fffe03f */
[----:B------:R-:W-:Y:S01]  /*2160*/  QGMMA.64x128x32.F32.E5M2.E5M2 R24, gdesc[UR12], R24, UP0, gsb0 ;  /* 0x01e000000c1879f3 */ /* 0x000fe2000b803818 */
[----:B------:R-:W-:-:S04]  /*2170*/  UISETP.NE.AND UP0, UPT, UR6, UR19, UPT ;  /* 0x000000130600728c */ /* 0x000fc8000bf05270 */
[----:B------:R-:W-:-:S06]  /*2180*/  USEL UR7, URZ, 0x1, UP0 ;  /* 0x000000013f077887 */ /* 0x000fcc0008000000 */
[----:B------:R-:W-:Y:S01]  /*2190*/  ISETP.NE.AND P1, PT, RZ, UR7, PT ;  /* 0x00000007ff007c0c */ /* 0x000fe2000bf25270 */
[----:B------:R-:W-:-:S12]  /*21a0*/  WARPGROUP.DEPBAR.LE gsb0, 0x1 ;  /* 0x00008000000079c5 */ /* 0x000fd80000010100 */
[----:B------:R-:W-:Y:S05]  /*21b0*/  @!P1 BRA `(.L_x_28) ;  /* 0x0000000400089947 */ /* 0x000fea0003800000 */
[----:B------:R-:W-:Y:S02]  /*21c0*/  WARPGROUP.DEPBAR.LE gsb0, 0x0 ;  /* 0x00008000000079c5 */ /* 0x000fe40000010000 */
[----:B------:R-:W-:-:S01]  /*21d0*/  FADD R141, R24, R141 ;  /* 0x0000008d188d7221 */ /* 0x000fc20000000000 */
[----:B------:R-:W-:Y:S01]  /*21e0*/  FADD R140, R25, R140 ;  /* 0x0000008c198c7221 */ /* 0x000fe20000000000 */
        /* <DEDUP_REMOVED lines=62> */
[----:B------:R-:W-:-:S06]  /*25d0*/  UMOV UR6, URZ ;  /* 0x0000003f00067c82 */ /* 0x000fcc0008000000 */
.L_x_28:
[----:B------:R-:W-:Y:S05]  /*25e0*/  @!P2 BRA `(.L_x_29) ;  /* 0x000000000004a947 */ /* 0x000fea0003800000 */
[----:B------:R-:W-:Y:S01]  /*25f0*/  BPT.TRAP 0x1 ;  /* 0x000000040000795c */ /* 0x000fe20000300000 */
.L_x_29:
[----:B01----:R-:W-:Y:S02]  /*2600*/  @P0 LEA R13, R12, UR18, 0x3 ;  /* 0x000000120c0d0c11 */ /* 0x003fe4000f8e18ff */
[----:B------:R-:W-:-:S03]  /*2610*/  ISETP.GT.U32.AND P1, PT, R4, 0x1, PT ;  /* 0x000000010400780c */ /* 0x000fc60003f24070 */
[----:B------:R-:W-:-:S05]  /*2620*/  @P0 VIADD R142, R13, 0x20 ;  /* 0x000000200d8e0836 */ /* 0x000fca0000000000 */
[----:B------:R-:W-:-:S04]  /*2630*/  @P0 PRMT R142, R5, 0x654, R142 ;  /* 0x00000654058e0816 */ /* 0x000fc8000000008e */
[----:B------:R0:W-:Y:S01]  /*2640*/  @P0 SYNCS.ARRIVE.TRANS64.RED.A1T0 RZ, [R142+URZ], RZ ;  /* 0x000000ff8eff09a7 */ /* 0x0001e2000810043f */
[----:B------:R-:W-:Y:S05]  /*2650*/  @P1 BRA `(.L_x_30) ;  /* 0x0000000000041947 */ /* 0x000fea0003800000 */
[----:B------:R-:W-:Y:S01]  /*2660*/  BPT.TRAP 0x1 ;  /* 0x000000040000795c */ /* 0x000fe20000300000 */
.L_x_30:
[----:B------:R-:W-:Y:S01]  /*2670*/  UIADD3 UR11, UR11, 0x1, URZ ;  /* 0x000000010b0b7890 */ /* 0x000fe2000fffe03f */
[C---:B------:R-:W-:Y:S01]  /*2680*/  ISETP.GT.AND P2, PT, R11.reuse, 0x1, PT ;  /* 0x000000010b00780c */ /* 0x040fe20003f44270 */
[----:B------:R-:W-:Y:S02]  /*2690*/  VIADD R12, R12, 0x1 ;  /* 0x000000010c0c7836 */ /* 0x000fe40000000000 */
[----:B------:R-:W-:Y:S01]  /*26a0*/  UISETP.NE.AND UP0, UPT, UR11, 0x4, UPT ;  /* 0x000000040b00788c */ /* 0x000fe2000bf05270 */
[----:B------:R-:W-:Y:S02]  /*26b0*/  VIADD R11, R11, 0xffffffff ;  /* 0xffffffff0b0b7836 */ /* 0x000fe40000000000 */
[C---:B------:R-:W-:Y:S01]  /*26c0*/  ISETP.NE.AND P1, PT, R12.reuse, 0x4, PT ;  /* 0x000000040c00780c */ /* 0x040fe20003f25270 */
[----:B------:R-:W-:Y:S02]  /*26d0*/  USEL UR8, URZ, 0x1, UP0 ;  /* 0x000000013f087887 */ /* 0x000fe40008000000 */
[----:B------:R-:W-:Y:S01]  /*26e0*/  USEL UR11, UR11, URZ, UP0 ;  /* 0x0000003f0b0b7287 */ /* 0x000fe20008000000 */
[----:B------:R-:W-:-:S03]  /*26f0*/  SEL R12, R12, RZ, P1 ;  /* 0x000000ff0c0c7207 */ /* 0x000fc60000800000 */
[----:B------:R-:W-:Y:S01]  /*2700*/  LOP3.LUT R144, R144, UR8, RZ, 0x3c, !PT ;  /* 0x0000000890907c12 */ /* 0x000fe2000f8e3cff */
[----:B------:R-:W-:Y:S01]  /*2710*/  UMOV UR8, 0x1 ;  /* 0x0000000100087882 */ /* 0x000fe20000000000 */
[----:B------:R-:W-:Y:S06]  /*2720*/  @P2 BRA `(.L_x_31) ;  /* 0xfffffff8001c2947 */ /* 0x000fec000383ffff */
.L_x_23:
[----:B------:R-:W-:Y:S01]  /*2730*/  UISETP.NE.AND UP0, UPT, UR6, URZ, UPT ;  /* 0x0000003f0600728c */ /* 0x000fe2000bf05270 */
[----:B01----:R-:W0:Y:S03]  /*2740*/  LDC R11, c[0x0][0x28c] ;  /* 0x0000a300ff0b7b82 */ /* 0x003e260000000800 */
[----:B------:R-:W-:-:S06]  /*2750*/  USEL UR6, URZ, 0x1, !UP0 ;  /* 0x000000013f067887 */ /* 0x000fcc000c000000 */
[----:B------:R-:W-:Y:S02]  /*2760*/  ISETP.NE.AND P1, PT, RZ, UR6, PT ;  /* 0x00000006ff007c0c */ /* 0x000fe4000bf25270 */
[----:B0-----:R-:W-:-:S11]  /*2770*/  ISETP.GE.AND P2, PT, R11, 0x1, PT ;  /* 0x000000010b00780c */ /* 0x001fd60003f46270 */
[----:B------:R-:W-:Y:S05]  /*2780*/  @!P1 BRA `(.L_x_32) ;  /* 0x0000000400049947 */ /* 0x000fea0003800000 */
[----:B------:R-:W-:Y:S02]  /*2790*/  WARPGROUP.DEPBAR.LE gsb0, 0x0 ;  /* 0x00008000000079c5 */ /* 0x000fe40000010000 */
[----:B------:R-:W-:Y:S01]  /*27a0*/  FADD R141, R24, R141 ;  /* 0x0000008d188d7221 */ /* 0x000fe20000000000 */
        /* <DEDUP_REMOVED lines=62> */
[----:B------:R-:W-:-:S07]  /*2b90*/  FADD R16, R16, R87 ;  /* 0x0000005710107221 */ /* 0x000fce0000000000 */
.L_x_32:
[----:B------:R-:W-:Y:S02]  /*2ba0*/  WARPGROUP.DEPBAR.LE gsb0, 0x0 ;  /* 0x00008000000079c5 */ /* 0x000fe40000010000 */
[----:B------:R-:W-:Y:S05]  /*2bb0*/  @!P2 BRA `(.L_x_33) ;  /* 0x000000000044a947 */ /* 0x000fea0003800000 */
[----:B------:R-:W-:-:S13]  /*2bc0*/  ISETP.NE.AND P1, PT, R143, 0x3, PT ;  /* 0x000000038f00780c */ /* 0x000fda0003f25270 */
[----:B------:R-:W-:Y:S05]  /*2bd0*/  @!P1 BRA `(.L_x_34) ;  /* 0x0000000000049947 */ /* 0x000fea0003800000 */
[----:B------:R-:W-:Y:S01]  /*2be0*/  BPT.TRAP 0x1 ;  /* 0x000000040000795c */ /* 0x000fe20000300000 */
.L_x_34:
[----:B------:R-:W-:Y:S01]  /*2bf0*/  VOTEU.ANY UP0, P0 ;  /* 0x00000000003f7886 */ /* 0x000fe20000000100 */
[----:B------:R-:W-:Y:S01]  /*2c00*/  UISETP.LT.AND UP1, UPT, UR9, 0x1, UPT ;  /* 0x000000010900788c */ /* 0x000fe2000bf21270 */
[----:B------:R-:W-:Y:S01]  /*2c10*/  IMAD.U32 R12, RZ, RZ, UR18 ;  /* 0x00000012ff0c7e24 */ /* 0x000fe2000f8e00ff */
[----:B------:R-:W-:Y:S02]  /*2c20*/  ISETP.GT.U32.AND P1, PT, R4, 0x1, PT ;  /* 0x000000010400780c */ /* 0x000fe40003f24070 */
[----:B------:R-:W-:-:S04]  /*2c30*/  @UP0 USEL UR6, UR9, 0x1, UP1 ;  /* 0x0000000109060887 */ /* 0x000fc80008800000 */
[----:B------:R-:W-:-:S06]  /*2c40*/  @UP0 UIADD3 UR6, UR5, UR9, -UR6 ;  /* 0x0000000905060290 */ /* 0x000fcc000fffe806 */
[----:B------:R-:W-:-:S04]  /*2c50*/  IMAD.U32 R11, RZ, RZ, UR6 ;  /* 0x00000006ff0b7e24 */ /* 0x000fc8000f8e00ff */
[----:B------:R-:W-:-:S05]  /*2c60*/  @P0 IMAD.SHL.U32 R11, R11, 0x8, RZ ;  /* 0x000000080b0b0824 */ /* 0x000fca00078e00ff */
[----:B------:R-:W-:-:S04]  /*2c70*/  @P0 LOP3.LUT R11, R11, 0x18, RZ, 0xc0, !PT ;  /* 0x000000180b0b0812 */ /* 0x000fc800078ec0ff */
[----:B------:R-:W-:-:S04]  /*2c80*/  @P0 IADD3 R12, R12, 0x20, R11 ;  /* 0x000000200c0c0810 */ /* 0x000fc80007ffe00b */
[----:B------:R-:W-:-:S04]  /*2c90*/  @P0 PRMT R12, R5, 0x654, R12 ;  /* 0x00000654050c0816 */ /* 0x000fc8000000000c */
[----:B------:R0:W-:Y:S01]  /*2ca0*/  @P0 SYNCS.ARRIVE.TRANS64.RED.A1T0 RZ, [R12+URZ], RZ ;  /* 0x000000ff0cff09a7 */ /* 0x0001e2000810043f */
[----:B------:R-:W-:Y:S05]  /*2cb0*/  @P1 BRA `(.L_x_33) ;  /* 0x0000000000041947 */ /* 0x000fea0003800000 */
[----:B------:R-:W-:Y:S01]  /*2cc0*/  BPT.TRAP 0x1 ;  /* 0x000000040000795c */ /* 0x000fe20000300000 */
.L_x_33:
[----:B------:R-:W1:Y:S01]  /*2cd0*/  LDC R25, c[0x0][0x288] ;  /* 0x0000a200ff197b82 */ /* 0x000e620000000800 */
[--C-:B------:R-:W-:Y:S01]  /*2ce0*/  SHF.R.U32.HI R11, RZ, 0x2, R0.reuse ;  /* 0x00000002ff0b7819 */ /* 0x100fe20000011600 */
[----:B------:R-:W-:Y:S01]  /*2cf0*/  IMAD.SHL.U32 R27, R7, 0x80, RZ ;  /* 0x00000080071b7824 */ /* 0x000fe200078e00ff */
[C---:B------:R-:W-:Y:S01]  /*2d00*/  LOP3.LUT R13, R0.reuse, 0x60, RZ, 0xc0, !PT ;  /* 0x00000060000d7812 */ /* 0x040fe200078ec0ff */
[----:B------:R-:W-:Y:S01]  /*2d10*/  ULDC UR6, c[0x0][0x284] ;  /* 0x0000a10000067ab9 */ /* 0x000fe20000000800 */
[----:B------:R-:W-:Y:S01]  /*2d20*/  SHF.R.U32.HI R24, RZ, 0x7, R0 ;  /* 0x00000007ff187819 */ /* 0x000fe20000011600 */
[----:B------:R-:W-:Y:S01]  /*2d30*/  IMAD.SHL.U32 R28, R0, 0x2, RZ ;  /* 0x00000002001c7824 */ /* 0x000fe200078e00ff */
[----:B0-----:R-:W-:Y:S02]  /*2d40*/  LOP3.LUT R12, R11, 0x7, RZ, 0xc0, !PT ;  /* 0x000000070b0c7812 */ /* 0x001fe400078ec0ff */
[----:B------:R-:W-:Y:S02]  /*2d50*/  SHF.R.U32.HI R13, RZ, 0x1, R13 ;  /* 0x00000001ff0d7819 */ /* 0x000fe4000001160d */
[----:B------:R-:W-:-:S02]  /*2d60*/  LOP3.LUT R11, R24, 0x1, RZ, 0xc0, !PT ;  /* 0x00000001180b7812 */ /* 0x000fc400078ec0ff */
[----:B------:R-:W-:Y:S02]  /*2d70*/  IADD3 R26, RZ, -R13, -R12 ;  /* 0x8000000dff1a7210 */ /* 0x000fe40007ffe80c */
[----:B------:R-:W-:Y:S01]  /*2d80*/  LOP3.LUT R24, R0, 0x3, RZ, 0xc0, !PT ;  /* 0x0000000300187812 */ /* 0x000fe200078ec0ff */
[----:B------:R-:W-:Y:S01]  /*2d90*/  IMAD.SHL.U32 R29, R11, 0x40, RZ ;  /* 0x000000400b1d7824 */ /* 0x000fe200078e00ff */
[----:B------:R-:W-:Y:S01]  /*2da0*/  LOP3.LUT R28, R27, 0x6, R28, 0xf8, !PT ;  /* 0x000000061b1c7812 */ /* 0x000fe200078ef81c */
[----:B------:R-:W-:Y:S02]  /*2db0*/  IMAD R26, R11, -0x40, R26 ;  /* 0xffffffc00b1a7824 */ /* 0x000fe400078e021a */
[----:B------:R-:W-:Y:S01]  /*2dc0*/  IMAD.SHL.U32 R11, R10, 0x80, RZ ;  /* 0x000000800a0b7824 */ /* 0x000fe200078e00ff */
[----:B------:R-:W-:Y:S02]  /*2dd0*/  LOP3.LUT R7, R29, 0x40, R12, 0xe2, !PT ;  /* 0x000000401d077812 */ /* 0x000fe400078ee20c */
[----:B-1----:R-:W-:Y:S01]  /*2de0*/  ISETP.GE.AND P1, PT, R27, R25, PT ;  /* 0x000000191b00720c */ /* 0x002fe20003f26270 */
[----:B------:R-:W-:Y:S01]  /*2df0*/  IMAD R12, R24, -0x2, R25 ;  /* 0xfffffffe180c7824 */ /* 0x000fe200078e0219 */
[C---:B------:R-:W-:Y:S01]  /*2e00*/  IADD3 R34, -R11.reuse, UR6, R26 ;  /* 0x000000060b227c10 */ /* 0x040fe2000fffe11a */
[----:B------:R-:W-:Y:S01]  /*2e10*/  IMAD.WIDE R24, R10, 0x80, RZ ;  /* 0x000000800a187825 */ /* 0x000fe200078e02ff */
[----:B------:R-:W-:-:S03]  /*2e20*/  ISETP.GE.OR P1, PT, R11, UR6, P1 ;  /* 0x000000060b007c0c */ /* 0x000fc60008f26670 */
[----:B------:R-:W-:Y:S01]  /*2e30*/  IMAD.IADD R27, R12, 0x1, -R27 ;  /* 0x000000010c1b7824 */ /* 0x000fe200078e0a1b */
[----:B------:R-:W-:Y:S01]  /*2e40*/  LOP3.LUT R33, R24, R7, R13, 0xfe, !PT ;  /* 0x0000000718217212 */ /* 0x000fe200078efe0d */
[----:B------:R-:W-:-:S08]  /*2e50*/  IMAD.MOV.U32 R26, RZ, RZ, -0x1 ;  /* 0xffffffffff1a7424 */ /* 0x000fd000078e00ff */
[----:B------:R-:W-:Y:S05]  /*2e60*/  @P1 BRA `(.L_x_35) ;  /* 0x0000004400c01947 */ /* 0x000fea0003800000 */
[----:B------:R-:W0:Y:S01]  /*2e70*/  LDC.64 R30, c[0x0][0x5c8] ;  /* 0x00017200ff1e7b82 */ /* 0x000e220000000a00 */
[----:B------:R-:W-:Y:S01]  /*2e80*/  SHF.R.S32.HI R32, RZ, 0x1f, R6 ;  /* 0x0000001fff207819 */ /* 0x000fe20000011406 */
[----:B------:R-:W-:Y:S01]  /*2e90*/  ULDC.64 UR6, c[0x0][0x5d0] ;  /* 0x0001740000067ab9 */ /* 0x000fe20000000a00 */
[--C-:B------:R-:W-:Y:S01]  /*2ea0*/  SHF.R.S32.HI R29, RZ, 0x1f, R28.reuse ;  /* 0x0000001fff1d7819 */ /* 0x100fe2000001141c */
[----:B------:R-:W-:Y:S02]  /*2eb0*/  BSSY B0, `(.L_x_35) ;  /* 0x000046b000007945 */ /* 0x000fe40003800000 */
[----:B------:R-:W-:Y:S02]  /*2ec0*/  IMAD R7, R32, UR6, RZ ;  /* 0x0000000620077c24 */ /* 0x000fe4000f8e02ff */
[----:B------:R-:W-:-:S04]  /*2ed0*/  IMAD.WIDE.U32 R10, R6, UR6, R28 ;  /* 0x00000006060a7c25 */ /* 0x000fc8000f8e001c */
[----:B------:R-:W-:Y:S01]  /*2ee0*/  IMAD R7, R6, UR7, R7 ;  /* 0x0000000706077c24 */ /* 0x000fe2000f8e0207 */
[----:B------:R-:W-:-:S03]  /*2ef0*/  ULDC.64 UR6, c[0x0][0x5c0] ;  /* 0x0001700000067ab9 */ /* 0x000fc60000000a00 */
[----:B------:R-:W-:Y:S02]  /*2f00*/  IMAD.IADD R11, R11, 0x1, R7 ;  /* 0x000000010b0b7824 */ /* 0x000fe400078e0207 */
[----:B0-----:R-:W-:-:S04]  /*2f10*/  IMAD R12, R25, R30, RZ ;  /* 0x0000001e190c7224 */ /* 0x001fc800078e02ff */
[C---:B------:R-:W-:Y:S02]  /*2f20*/  IMAD R7, R33.reuse, R31, R12 ;  /* 0x0000001f21077224 */ /* 0x040fe400078e020c */
[----:B------:R-:W-:-:S04]  /*2f30*/  IMAD.WIDE.U32 R12, R33, R30, R10 ;  /* 0x0000001e210c7225 */ /* 0x000fc800078e000a */
[----:B------:R-:W-:Y:S01]  /*2f40*/  IMAD.IADD R11, R13, 0x1, R7 ;  /* 0x000000010d0b7824 */ /* 0x000fe200078e0207 */
[----:B------:R-:W-:Y:S02]  /*2f50*/  LEA R10, P1, R30, R12, 0x3 ;  /* 0x0000000c1e0a7211 */ /* 0x000fe400078218ff */
[----:B------:R-:W-:Y:S02]  /*2f60*/  IADD3 R12, P2, R12, UR6, RZ ;  /* 0x000000060c0c7c10 */ /* 0x000fe4000ff5e0ff */
[----:B------:R-:W-:Y:S02]  /*2f70*/  LEA.HI.X R7, R30, R11, R31, 0x3, P1 ;  /* 0x0000000b1e077211 */ /* 0x000fe400008f1c1f */
[----:B---3-5:R-:W-:Y:S02]  /*2f80*/  FSETP.NEU.AND P1, PT, R9, RZ, PT ;  /* 0x000000ff0900720b */ /* 0x028fe40003f2d000 */
[----:B------:R-:W-:Y:S02]  /*2f90*/  IADD3 R10, P4, R10, UR6, RZ ;  /* 0x000000060a0a7c10 */ /* 0x000fe4000ff9e0ff */
[----:B------:R-:W-:-:S02]  /*2fa0*/  IADD3.X R13, R11, UR7, RZ, P2, !PT ;  /* 0x000000070b0d7c10 */ /* 0x000fc400097fe4ff */
[----:B------:R-:W-:-:S07]  /*2fb0*/  IADD3.X R11, R7, UR7, RZ, P4, !PT ;  /* 0x00000007070b7c10 */ /* 0x000fce000a7fe4ff */
[----:B------:R-:W-:Y:S05]  /*2fc0*/  @!P1 BRA `(.L_x_36) ;  /* 0x00000034005c9947 */ /* 0x000fea0003800000 */
[----:B------:R-:W-:Y:S01]  /*2fd0*/  ULDC.64 UR6, c[0x0][0x5b8] ;  /* 0x00016e0000067ab9 */ /* 0x000fe20000000a00 */
[----:B------:R-:W-:Y:S01]  /*2fe0*/  ISETP.GE.AND P1, PT, R34, 0x1, PT ;  /* 0x000000012200780c */ /* 0x000fe20003f26270 */
[----:B------:R-:W-:Y:S01]  /*2ff0*/  IMAD R7, R32, UR6, RZ ;  /* 0x0000000620077c24 */ /* 0x000fe2000f8e02ff */
[----:B------:R-:W-:Y:S01]  /*3000*/  ULDC.64 UR10, c[0x0][0x5a8] ;  /* 0x00016a00000a7ab9 */ /* 0x000fe20000000a00 */
[C---:B------:R-:W-:Y:S01]  /*3010*/  IMAD.WIDE.U32 R28, R6.reuse, UR6, R28 ;  /* 0x00000006061c7c25 */ /* 0x040fe2000f8e001c */
[----:B------:R-:W-:Y:S01]  /*3020*/  ISETP.LT.OR P5, PT, R27, 0x1, !P1 ;  /* 0x000000011b00780c */ /* 0x000fe20004fa1670 */
[----:B------:R-:W-:Y:S02]  /*3030*/  BSSY B1, `(.L_x_37) ;  /* 0x000000c000017945 */ /* 0x000fe40003800000 */
[----:B------:R-:W-:Y:S01]  /*3040*/  IMAD R7, R6, UR7, R7 ;  /* 0x0000000706077c24 */ /* 0x000fe2000f8e0207 */
[----:B------:R-:W-:Y:S02]  /*3050*/  ULDC.64 UR6, c[0x0][0x5b0] ;  /* 0x00016c0000067ab9 */ /* 0x000fe40000000a00 */
[----:B------:R-:W-:-:S02]  /*3060*/  IMAD R30, R25, UR6, RZ ;  /* 0x00000006191e7c24 */ /* 0x000fc4000f8e02ff */
[----:B------:R-:W-:Y:S02]  /*3070*/  IMAD.IADD R29, R29, 0x1, R7 ;  /* 0x000000011d1d7824 */ /* 0x000fe400078e0207 */
[C-C-:B------:R-:W-:Y:S01]  /*3080*/  IMAD R31, R33.reuse, UR7, R30.reuse ;  /* 0x00000007211f7c24 */ /* 0x140fe2000f8e021e */
[----:B------:R-:W-:Y:S01]  /*3090*/  PRMT R30, RZ, 0x7610, R30 ;  /* 0x00007610ff1e7816 */ /* 0x000fe2000000001e */
[----:B------:R-:W-:-:S03]  /*30a0*/  IMAD.WIDE.U32 R6, R33, UR6, R28 ;  /* 0x0000000621067c25 */ /* 0x000fc6000f8e001c */
[----:B------:R-:W-:-:S04]  /*30b0*/  IADD3 R6, P2, R6, UR10, RZ ;  /* 0x0000000a06067c10 */ /* 0x000fc8000ff5e0ff */
[----:B------:R-:W-:Y:S01]  /*30c0*/  IADD3.X R7, R7, UR11, R31, P2, !PT ;  /* 0x0000000b07077c10 */ /* 0x000fe200097fe41f */
[----:B------:R-:W-:Y:S08]  /*30d0*/  @P5 BRA `(.L_x_38) ;  /* 0x0000000000045947 */ /* 0x000ff00003800000 */
[----:B------:R0:W5:Y:S02]  /*30e0*/  LDG.E.U8 R30, desc[UR16][R6.64] ;  /* 0x00000010061e7981 */ /* 0x000164000c1e1100 */
.L_x_38:
[----:B------:R-:W-:Y:S05]  /*30f0*/  BSYNC B1 ;  /* 0x0000000000017941 */ /* 0x000fea0003800000 */
.L_x_37:
[----:B-----5:R-:W-:Y:S01]  /*3100*/  LOP3.LUT R30, R30, 0xff, RZ, 0xc0, !PT ;  /* 0x000000ff1e1e7812 */ /* 0x020fe200078ec0ff */
[----:B------:R-:W-:Y:S01]  /*3110*/  BSSY B1, `(.L_x_39) ;  /* 0x000000b000017945 */ /* 0x000fe20003800000 */
[----:B------:R-:W-:Y:S02]  /*3120*/  ISETP.LT.OR P4, PT, R27, 0x2, !P1 ;  /* 0x000000021b00780c */ /* 0x000fe40004f81670 */
[----:B------:R-:W-:-:S05]  /*3130*/  F2FP.F16.E5M2.UNPACK_B R30, R30 ;  /* 0x0000001eff1e723e */ /* 0x000fca00020004ff */
[----:B------:R-:W-:-:S05]  /*3140*/  HADD2.F32 R30, -RZ, R30.H0_H0 ;  /* 0x2000001eff1e7230 */ /* 0x000fca0000004100 */
[----:B------:R-:W-:-:S04]  /*3150*/  FMUL R30, R30, R9 ;  /* 0x000000091e1e7220 */ /* 0x000fc80000400000 */
[----:B--2---:R-:W-:-:S05]  /*3160*/  FFMA R30, R141, R8, R30 ;  /* 0x000000088d1e7223 */ /* 0x004fca000000001e */
[----:B------:R-:W-:Y:S02]  /*3170*/  F2FP.SATFINITE.E5M2.F32.PACK_AB_MERGE_C R31, RZ, R30, RZ ;  /* 0x0000001eff1f723e */ /* 0x000fe400048060ff */
[----:B------:R-:W-:-:S03]  /*3180*/  PRMT R30, RZ, 0x7610, R30 ;  /* 0x00007610ff1e7816 */ /* 0x000fc6000000001e */
[----:B------:R1:W-:Y:S01]  /*3190*/  @!P5 STG.E.U8 desc[UR16][R12.64], R31 ;  /* 0x0000001f0c00d986 */ /* 0x0003e2000c101110 */
[----:B------:R-:W-:Y:S05]  /*31a0*/  @P4 BRA `(.L_x_40) ;  /* 0x0000000000044947 */ /* 0x000fea0003800000 */
[----:B------:R2:W5:Y:S02]  /*31b0*/  LDG.E.U8 R30, desc[UR16][R6.64+0x1] ;  /* 0x00000110061e7981 */ /* 0x000564000c1e1100 */
.L_x_40:
[----:B------:R-:W-:Y:S05]  /*31c0*/  BSYNC B1 ;  /* 0x0000000000017941 */ /* 0x000fea0003800000 */
.L_x_39:
[----:B-----5:R-:W-:Y:S01]  /*31d0*/  LOP3.LUT R30, R30, 0xff, RZ, 0xc0, !PT ;  /* 0x000000ff1e1e7812 */ /* 0x020fe200078ec0ff */
[----:B------:R-:W-:Y:S01]  /*31e0*/  BSSY B1, `(.L_x_41) ;  /* 0x0000013000017945 */ /* 0x000fe20003800000 */
[----:B-1----:R-:W-:Y:S02]  /*31f0*/  IADD3 R31, P2, R33, 0x8, RZ ;  /* 0x00000008211f7810 */ /* 0x002fe40007f5e0ff */
[----:B------:R-:W-:-:S03]  /*3200*/  F2FP.F16.E5M2.UNPACK_B R30, R30 ;  /* 0x0000001eff1e723e */ /* 0x000fc600020004ff */
[----:B------:R-:W-:Y:S01]  /*3210*/  IMAD.X R24, RZ, RZ, R25, P2 ;  /* 0x000000ffff187224 */ /* 0x000fe200010e0619 */
[----:B------:R-:W-:Y:S01]  /*3220*/  ISETP.GE.AND P2, PT, R34, 0x9, PT ;  /* 0x000000092200780c */ /* 0x000fe20003f46270 */
[----:B------:R-:W-:Y:S02]  /*3230*/  HADD2.F32 R30, -RZ, R30.H0_H0 ;  /* 0x2000001eff1e7230 */ /* 0x000fe40000004100 */
[----:B------:R-:W-:Y:S01]  /*3240*/  IMAD R24, R24, UR6, RZ ;  /* 0x0000000618187c24 */ /* 0x000fe2000f8e02ff */
[----:B------:R-:W-:Y:S01]  /*3250*/  ISETP.LT.OR P5, PT, R27, 0x1, !P2 ;  /* 0x000000011b00780c */ /* 0x000fe200057a1670 */
[----:B------:R-:W-:-:S04]  /*3260*/  IMAD.WIDE.U32 R28, R31, UR6, R28 ;  /* 0x000000061f1c7c25 */ /* 0x000fc8000f8e001c */
[----:B------:R-:W-:Y:S01]  /*3270*/  FMUL R25, R30, R9 ;  /* 0x000000091e197220 */ /* 0x000fe20000400000 */
[----:B------:R-:W-:-:S03]  /*3280*/  IMAD R31, R31, UR7, R24 ;  /* 0x000000071f1f7c24 */ /* 0x000fc6000f8e0218 */
[----:B------:R-:W-:Y:S01]  /*3290*/  FFMA R25, R140, R8, R25 ;  /* 0x000000088c197223 */ /* 0x000fe20000000019 */
[----:B------:R-:W-:Y:S02]  /*32a0*/  IADD3 R24, P6, R28, UR10, RZ ;  /* 0x0000000a1c187c10 */ /* 0x000fe4000ffde0ff */
[----:B------:R-:W-:Y:S02]  /*32b0*/  PRMT R28, RZ, 0x7610, R28 ;  /* 0x00007610ff1c7816 */ /* 0x000fe4000000001c */
[----:B------:R-:W-:Y:S02]  /*32c0*/  F2FP.SATFINITE.E5M2.F32.PACK_AB_MERGE_C R33, RZ, R25, RZ ;  /* 0x00000019ff21723e */ /* 0x000fe400048060ff */
[----:B------:R-:W-:-:S03]  /*32d0*/  IADD3.X R25, R29, UR11, R31, P6, !PT ;  /* 0x0000000b1d197c10 */ /* 0x000fc6000b7fe41f */
[----:B------:R1:W-:Y:S01]  /*32e0*/  @!P4 STG.E.U8 desc[UR16][R12.64+0x1], R33 ;  /* 0x000001210c00c986 */ /* 0x0003e2000c101110 */
[----:B------:R-:W-:Y:S05]  /*32f0*/  @P5 BRA `(.L_x_42) ;  /* 0x0000000000045947 */ /* 0x000fea0003800000 */
[----:B------:R3:W5:Y:S02]  /*3300*/  LDG.E.U8 R28, desc[UR16][R24.64] ;  /* 0x00000010181c7981 */ /* 0x000764000c1e1100 */
.L_x_42:
[----:B------:R-:W-:Y:S05]  /*3310*/  BSYNC B1 ;  /* 0x0000000000017941 */ /* 0x000fea0003800000 */
.L_x_41:
[----:B-----5:R-:W-:Y:S01]  /*3320*/  LOP3.LUT R28, R28, 0xff, RZ, 0xc0, !PT ;  /* 0x000000ff1c1c7812 */ /* 0x020fe200078ec0ff */
[----:B------:R-:W-:Y:S01]  /*3330*/  BSSY B1, `(.L_x_43) ;  /* 0x000000b000017945 */ /* 0x000fe20003800000 */
[----:B------:R-:W-:Y:S02]  /*3340*/  ISETP.LT.OR P4, PT, R27, 0x2, !P2 ;  /* 0x000000021b00780c */ /* 0x000fe40005781670 */
[----:B------:R-:W-:-:S05]  /*3350*/  F2FP.F16.E5M2.UNPACK_B R28, R28 ;  /* 0x0000001cff1c723e */ /* 0x000fca00020004ff */
[----:B------:R-:W-:-:S05]  /*3360*/  HADD2.F32 R28, -RZ, R28.H0_H0 ;  /* 0x2000001cff1c7230 */ /* 0x000fca0000004100 */
[----:B------:R-:W-:-:S04]  /*3370*/  FMUL R28, R28, R9 ;  /* 0x000000091c1c7220 */ /* 0x000fc80000400000 */
[----:B------:R-:W-:-:S05]  /*3380*/  FFMA R28, R139, R8, R28 ;  /* 0x000000088b1c7223 */ /* 0x000fca000000001c */
[----:B------:R-:W-:Y:S02]  /*3390*/  F2FP.SATFINITE.E5M2.F32.PACK_AB_MERGE_C R29, RZ, R28, RZ ;  /* 0x0000001cff1d723e */ /* 0x000fe400048060ff */
[----:B------:R-:W-:-:S03]  /*33a0*/  PRMT R28, RZ, 0x7610, R28 ;  /* 0x00007610ff1c7816 */ /* 0x000fc6000000001c */
[----:B------:R4:W-:Y:S01]  /*33b0*/  @!P5 STG.E.U8 desc[UR16][R10.64], R29 ;  /* 0x0000001d0a00d986 */ /* 0x0009e2000c101110 */
[----:B------:R-:W-:Y:S05]  /*33c0*/  @P4 BRA `(.L_x_44) ;  /* 0x0000000000044947 */ /* 0x000fea0003800000 */
[----:B------:R0:W5:Y:S02]  /*33d0*/  LDG.E.U8 R28, desc[UR16][R24.64+0x1] ;  /* 0x00000110181c7981 */ /* 0x000164000c1e1100 */
.L_x_44:
[----:B------:R-:W-:Y:S05]  /*33e0*/  BSYNC B1 ;  /* 0x0000000000017941 */ /* 0x000fea0003800000 */
.L_x_43:
[----:B-----5:R-:W-:Y:S01]  /*33f0*/  LOP3.LUT R28, R28, 0xff, RZ, 0xc0, !PT ;  /* 0x000000ff1c1c7812 */ /* 0x020fe200078ec0ff */
[----:B------:R-:W-:Y:S01]  /*3400*/  BSSY B1, `(.L_x_45) ;  /* 0x000000b000017945 */ /* 0x000fe20003800000 */
[----:B------:R-:W-:Y:S02]  /*3410*/  ISETP.LT.OR P5, PT, R27, 0x9, !P1 ;  /* 0x000000091b00780c */ /* 0x000fe40004fa1670 */
[----:B------:R-:W-:-:S05]  /*3420*/  F2FP.F16.E5M2.UNPACK_B R28, R28 ;  /* 0x0000001cff1c723e */ /* 0x000fca00020004ff */
[----:B------:R-:W-:-:S05]  /*3430*/  HADD2.F32 R28, -RZ, R28.H0_H0 ;  /* 0x2000001cff1c7230 */ /* 0x000fca0000004100 */
[----:B----4-:R-:W-:Y:S01]  /*3440*/  FMUL R29, R28, R9 ;  /* 0x000000091c1d7220 */ /* 0x010fe20000400000 */
[----:B------:R-:W-:-:S03]  /*3450*/  PRMT R28, RZ, 0x7610, R28 ;  /* 0x00007610ff1c7816 */ /* 0x000fc6000000001c */
[----:B------:R-:W-:-:S05]  /*3460*/  FFMA R29, R138, R8, R29 ;  /* 0x000000088a1d7223 */ /* 0x000fca000000001d */
[----:B------:R-:W-:-:S05]  /*3470*/  F2FP.SATFINITE.E5M2.F32.PACK_AB_MERGE_C R29, RZ, R29, RZ ;  /* 0x0000001dff1d723e */ /* 0x000fca00048060ff */
[----:B------:R4:W-:Y:S01]  /*3480*/  @!P4 STG.E.U8 desc[UR16][R10.64+0x1], R29 ;  /* 0x0000011d0a00c986 */ /* 0x0009e2000c101110 */
[----:B------:R-:W-:Y:S05]  /*3490*/  @P5 BRA `(.L_x_46) ;  /* 0x0000000000045947 */ /* 0x000fea0003800000 */
[----:B------:R0:W5:Y:S02]  /*34a0*/  LDG.E.U8 R28, desc[UR16][R6.64+0x8] ;  /* 0x00000810061c7981 */ /* 0x000164000c1e1100 */
.L_x_46:
[----:B------:R-:W-:Y:S05]  /*34b0*/  BSYNC B1 ;  /* 0x0000000000017941 */ /* 0x000fea0003800000 */
.L_x_45:
[----:B-----5:R-:W-:Y:S01]  /*34c0*/  LOP3.LUT R28, R28, 0xff, RZ, 0xc0, !PT ;  /* 0x000000ff1c1c7812 */ /* 0x020fe200078ec0ff */
[----:B------:R-:W-:Y:S01]  /*34d0*/  BSSY B1, `(.L_x_47) ;  /* 0x000000b000017945 */ /* 0x000fe20003800000 */
[----:B------:R-:W-:Y:S02]  /*34e0*/  ISETP.LT.OR P4, PT, R27, 0xa, !P1 ;  /* 0x0000000a1b00780c */ /* 0x000fe40004f81670 */
[----:B------:R-:W-:-:S05]  /*34f0*/  F2FP.F16.E5M2.UNPACK_B R28, R28 ;  /* 0x0000001cff1c723e */ /* 0x000fca00020004ff */
[----:B------:R-:W-:-:S05]  /*3500*/  HADD2.F32 R28, -RZ, R28.H0_H0 ;  /* 0x2000001cff1c7230 */ /* 0x000fca0000004100 */
[----:B------:R-:W-:-:S04]  /*3510*/  FMUL R28, R28, R9 ;  /* 0x000000091c1c7220 */ /* 0x000fc80000400000 */
[----:B------:R-:W-:-:S05]  /*3520*/  FFMA R28, R137, R8, R28 ;  /* 0x00000008891c7223 */ /* 0x000fca000000001c */
[----:B----4-:R-:W-:Y:S02]  /*3530*/  F2FP.SATFINITE.E5M2.F32.PACK_AB_MERGE_C R29, RZ, R28, RZ ;  /* 0x0000001cff1d723e */ /* 0x010fe400048060ff */
[----:B------:R-:W-:-:S03]  /*3540*/  PRMT R28, RZ, 0x7610, R28 ;  /* 0x00007610ff1c7816 */ /* 0x000fc6000000001c */
[----:B------:R4:W-:Y:S01]  /*3550*/  @!P5 STG.E.U8 desc[UR16][R12.64+0x8], R29 ;  /* 0x0000081d0c00d986 */ /* 0x0009e2000c101110 */
[----:B------:R-:W-:Y:S05]  /*3560*/  @P4 BRA `(.L_x_48) ;  /* 0x0000000000044947 */ /* 0x000fea0003800000 */
[----:B------:R0:W5:Y:S02]  /*3570*/  LDG.E.U8 R28, desc[UR16][R6.64+0x9] ;  /* 0x00000910061c7981 */ /* 0x000164000c1e1100 */
.L_x_48:
[----:B------:R-:W-:Y:S05]  /*3580*/  BSYNC B1 ;  /* 0x0000000000017941 */ /* 0x000fea0003800000 */
.L_x_47:
        /* <DEDUP_REMOVED lines=12> */
.L_x_50:
[----:B------:R-:W-:Y:S05]  /*3650*/  BSYNC B1 ;  /* 0x0000000000017941 */ /* 0x000fea0003800000 */
.L_x_49:
        /* <DEDUP_REMOVED lines=12> */
.L_x_52:
[----:B------:R-:W-:Y:S05]  /*3720*/  BSYNC B1 ;  /* 0x0000000000017941 */ /* 0x000fea0003800000 */
.L_x_51:
        /* <DEDUP_REMOVED lines=12> */
.L_x_54:
[----:B------:R-:W-:Y:S05]  /*37f0*/  BSYNC B1 ;  /* 0x0000000000017941 */ /* 0x000fea0003800000 */
.L_x_53:
        /* <DEDUP_REMOVED lines=12> */
.L_x_56:
[----:B------:R-:W-:Y:S05]  /*38c0*/  BSYNC B1 ;  /* 0x0000000000017941 */ /* 0x000fea0003800000 */
.L_x_55:
        /* <DEDUP_REMOVED lines=12> */
.L_x_58:
[----:B------:R-:W-:Y:S05]  /*3990*/  BSYNC B1 ;  /* 0x0000000000017941 */ /* 0x000fea0003800000 */
.L_x_57:
        /* <DEDUP_REMOVED lines=12> */
.L_x_60:
[----:B------:R-:W-:Y:S05]  /*3a60*/  BSYNC B1 ;  /* 0x0000000000017941 */ /* 0x000fea0003800000 */
.L_x_59:
        /* <DEDUP_REMOVED lines=12> */
.L_x_62:
[----:B------:R-:W-:Y:S05]  /*3b30*/  BSYNC B1 ;  /* 0x0000000000017941 */ /* 0x000fea0003800000 */
.L_x_61:
        /* <DEDUP_REMOVED lines=12> */
.L_x_64:
[----:B------:R-:W-:Y:S05]  /*3c00*/  BSYNC B1 ;  /* 0x0000000000017941 */ /* 0x000fea0003800000 */
.L_x_63:
        /* <DEDUP_REMOVED lines=12> */
.L_x_66:
[----:B------:R-:W-:Y:S05]  /*3cd0*/  BSYNC B1 ;  /* 0x0000000000017941 */ /* 0x000fea0003800000 */
.L_x_65:
        /* <DEDUP_REMOVED lines=12> */
.L_x_68:
[----:B------:R-:W-:Y:S05]  /*3da0*/  BSYNC B1 ;  /* 0x0000000000017941 */ /* 0x000fea0003800000 */
.L_x_67:
        /* <DEDUP_REMOVED lines=12> */
.L_x_70:
[----:B------:R-:W-:Y:S05]  /*3e70*/  BSYNC B1 ;  /* 0x0000000000017941 */ /* 0x000fea0003800000 */
.L_x_69:
        /* <DEDUP_REMOVED lines=12> */
.L_x_72:
[----:B------:R-:W-:Y:S05]  /*3f40*/  BSYNC B1 ;  /* 0x0000000000017941 */ /* 0x000fea0003800000 */
.L_x_71:
        /* <DEDUP_REMOVED lines=12> */
.L_x_74:
[----:B------:R-:W-:Y:S05]  /*4010*/  BSYNC B1 ;  /* 0x0000000000017941 */ /* 0x000fea0003800000 */
.L_x_73:
        /* <DEDUP_REMOVED lines=12> */
.L_x_76:
[----:B------:R-:W-:Y:S05]  /*40e0*/  BSYNC B1 ;  /* 0x0000000000017941 */ /* 0x000fea0003800000 */
.L_x_75:
        /* <DEDUP_REMOVED lines=12> */
.L_x_78:
[----:B------:R-:W-:Y:S05]  /*41b0*/  BSYNC B1 ;  /* 0x0000000000017941 */ /* 0x000fea0003800000 */
.L_x_77:
        /* <DEDUP_REMOVED lines=12> */
.L_x_80:
[----:B------:R-:W-:Y:S05]  /*4280*/  BSYNC B1 ;  /* 0x0000000000017941 */ /* 0x000fea0003800000 */
.L_x_79:
        /* <DEDUP_REMOVED lines=12> */
.L_x_82:
[----:B------:R-:W-:Y:S05]  /*4350*/  BSYNC B1 ;  /* 0x0000000000017941 */ /* 0x000fea0003800000 */
.L_x_81:
        /* <DEDUP_REMOVED lines=12> */
.L_x_84:
[----:B------:R-:W-:Y:S05]  /*4420*/  BSYNC B1 ;  /* 0x0000000000017941 */ /* 0x000fea0003800000 */
.L_x_83:
        /* <DEDUP_REMOVED lines=12> */
.L_x_86:
[----:B------:R-:W-:Y:S05]  /*44f0*/  BSYNC B1 ;  /* 0x0000000000017941 */ /* 0x000fea0003800000 */
.L_x_85:
        /* <DEDUP_REMOVED lines=12> */
.L_x_88:
[----:B------:R-:W-:Y:S05]  /*45c0*/  BSYNC B1 ;  /* 0x0000000000017941 */ /* 0x000fea0003800000 */
.L_x_87:
        /* <DEDUP_REMOVED lines=12> */
.L_x_90:
[----:B------:R-:W-:Y:S05]  /*4690*/  BSYNC B1 ;  /* 0x0000000000017941 */ /* 0x000fea0003800000 */
.L_x_89:
        /* <DEDUP_REMOVED lines=12> */
.L_x_92:
[----:B------:R-:W-:Y:S05]  /*4760*/  BSYNC B1 ;  /* 0x0000000000017941 */ /* 0x000fea0003800000 */
.L_x_91:
        /* <DEDUP_REMOVED lines=12> */
.L_x_94:
[----:B------:R-:W-:Y:S05]  /*4830*/  BSYNC B1 ;  /* 0x0000000000017941 */ /* 0x000fea0003800000 */
.L_x_93:
        /* <DEDUP_REMOVED lines=12> */
.L_x_96:
[----:B------:R-:W-:Y:S05]  /*4900*/  BSYNC B1 ;  /* 0x0000000000017941 */ /* 0x000fea0003800000 */
.L_x_95:
        /* <DEDUP_REMOVED lines=12> */
.L_x_98:
[----:B------:R-:W-:Y:S05]  /*49d0*/  BSYNC B1 ;  /* 0x0000000000017941 */ /* 0x000fea0003800000 */
.L_x_97:
        /* <DEDUP_REMOVED lines=12> */
.L_x_100:
[----:B------:R-:W-:Y:S05]  /*4aa0*/  BSYNC B1 ;  /* 0x0000000000017941 */ /* 0x000fea0003800000 */
.L_x_99:
        /* <DEDUP_REMOVED lines=12> */
.L_x_102:
[----:B------:R-:W-:Y:S05]  /*4b70*/  BSYNC B1 ;  /* 0x0000000000017941 */ /* 0x000fea0003800000 */
.L_x_101:
        /* <DEDUP_REMOVED lines=12> */
.L_x_104:
[----:B------:R-:W-:Y:S05]  /*4c40*/  BSYNC B1 ;  /* 0x0000000000017941 */ /* 0x000fea0003800000 */
.L_x_103:
        /* <DEDUP_REMOVED lines=12> */
.L_x_106:
[----:B------:R-:W-:Y:S05]  /*4d10*/  BSYNC B1 ;  /* 0x0000000000017941 */ /* 0x000fea0003800000 */
.L_x_105:
        /* <DEDUP_REMOVED lines=12> */
.L_x_108:
[----:B------:R-:W-:Y:S05]  /*4de0*/  BSYNC B1 ;  /* 0x0000000000017941 */ /* 0x000fea0003800000 */
.L_x_107:
        /* <DEDUP_REMOVED lines=12> */
.L_x_110:
[----:B------:R-:W-:Y:S05]  /*4eb0*/  BSYNC B1 ;  /* 0x0000000000017941 */ /* 0x000fea0003800000 */
.L_x_109:
        /* <DEDUP_REMOVED lines=12> */
.L_x_112:
[----:B------:R-:W-:Y:S05]  /*4f80*/  BSYNC B1 ;  /* 0x0000000000017941 */ /* 0x000fea0003800000 */
.L_x_111:
        /* <DEDUP_REMOVED lines=12> */
.L_x_114:
[----:B------:R-:W-:Y:S05]  /*5050*/  BSYNC B1 ;  /* 0x0000000000017941 */ /* 0x000fea0003800000 */
.L_x_113:
        /* <DEDUP_REMOVED lines=12> */
.L_x_116:
[----:B------:R-:W-:Y:S05]  /*5120*/  BSYNC B1 ;  /* 0x0000000000017941 */ /* 0x000fea0003800000 */
.L_x_115:
        /* <DEDUP_REMOVED lines=12> */
.L_x_118:
[----:B------:R-:W-:Y:S05]  /*51f0*/  BSYNC B1 ;  /* 0x0000000000017941 */ /* 0x000fea0003800000 */
.L_x_117:
        /* <DEDUP_REMOVED lines=12> */
.L_x_120:
[----:B------:R-:W-:Y:S05]  /*52c0*/  BSYNC B1 ;  /* 0x0000000000017941 */ /* 0x000fea0003800000 */
.L_x_119:
        /* <DEDUP_REMOVED lines=12> */
.L_x_122:
[----:B------:R-:W-:Y:S05]  /*5390*/  BSYNC B1 ;  /* 0x0000000000017941 */ /* 0x000fea0003800000 */
.L_x_121:
        /* <DEDUP_REMOVED lines=12> */
.L_x_124:
[----:B------:R-:W-:Y:S05]  /*5460*/  BSYNC B1 ;  /* 0x0000000000017941 */ /* 0x000fea0003800000 */
.L_x_123:
        /* <DEDUP_REMOVED lines=12> */
.L_x_126:
[----:B------:R-:W-:Y:S05]  /*5530*/  BSYNC B1 ;  /* 0x0000000000017941 */ /* 0x000fea0003800000 */
.L_x_125:
        /* <DEDUP_REMOVED lines=12> */
.L_x_128:
[----:B------:R-:W-:Y:S05]  /*5600*/  BSYNC B1 ;  /* 0x0000000000017941 */ /* 0x000fea0003800000 */
.L_x_127:
        /* <DEDUP_REMOVED lines=12> */
.L_x_130:
[----:B------:R-:W-:Y:S05]  /*56d0*/  BSYNC B1 ;  /* 0x0000000000017941 */ /* 0x000fea0003800000 */
.L_x_129:
        /* <DEDUP_REMOVED lines=12> */
.L_x_132:
[----:B------:R-:W-:Y:S05]  /*57a0*/  BSYNC B1 ;  /* 0x0000000000017941 */ /* 0x000fea0003800000 */
.L_x_131:
        /* <DEDUP_REMOVED lines=12> */
.L_x_134:
[----:B------:R-:W-:Y:S05]  /*5870*/  BSYNC B1 ;  /* 0x0000000000017941 */ /* 0x000fea0003800000 */
.L_x_133:
        /* <DEDUP_REMOVED lines=12> */
.L_x_136:
[----:B------:R-:W-:Y:S05]  /*5940*/  BSYNC B1 ;  /* 0x0000000000017941 */ /* 0x000fea0003800000 */
.L_x_135:
        /* <DEDUP_REMOVED lines=12> */
.L_x_138:
[----:B------:R-:W-:Y:S05]  /*5a10*/  BSYNC B1 ;  /* 0x0000000000017941 */ /* 0x000fea0003800000 */
.L_x_137:
        /* <DEDUP_REMOVED lines=12> */
.L_x_140:
[----:B------:R-:W-:Y:S05]  /*5ae0*/  BSYNC B1 ;  /* 0x0000000000017941 */ /* 0x000fea0003800000 */
.L_x_139:
        /* <DEDUP_REMOVED lines=12> */
.L_x_142:
[----:B------:R-:W-:Y:S05]  /*5bb0*/  BSYNC B1 ;  /* 0x0000000000017941 */ /* 0x000fea0003800000 */
.L_x_141:
        /* <DEDUP_REMOVED lines=12> */
.L_x_144:
[----:B------:R-:W-:Y:S05]  /*5c80*/  BSYNC B1 ;  /* 0x0000000000017941 */ /* 0x000fea0003800000 */
.L_x_143:
        /* <DEDUP_REMOVED lines=12> */
.L_x_146:
[----:B------:R-:W-:Y:S05]  /*5d50*/  BSYNC B1 ;  /* 0x0000000000017941 */ /* 0x000fea0003800000 */
.L_x_145:
[----:B-----5:R-:W-:Y:S01]  /*5d60*/  LOP3.LUT R28, R28, 0xff, RZ, 0xc0, !PT ;  /* 0x000000ff1c1c7812 */ /* 0x020fe200078ec0ff */
[----:B------:R-:W-:Y:S01]  /*5d70*/  BSSY B1, `(.L_x_147) ;  /* 0x000000b000017945 */ /* 0x000fe20003800000 */
[----:B------:R-:W-:Y:S02]  /*5d80*/  ISETP.LT.OR P4, PT, R27, 0x6a, !P2 ;  /* 0x0000006a1b00780c */ /* 0x000fe40005781670 */
[----:B------:R-:W-:-:S05]  /*5d90*/  F2FP.F16.E5M2.UNPACK_B R28, R28 ;  /* 0x0000001cff1c723e */ /* 0x000fca00020004ff */
[----:B------:R-:W-:-:S05]  /*5da0*/  HADD2.F32 R28, -RZ, R28.H0_H0 ;  /* 0x2000001cff1c7230 */ /* 0x000fca0000004100 */
[----:B------:R-:W-:-:S04]  /*5db0*/  FMUL R28, R28, R9 ;  /* 0x000000091c1c7220 */ /* 0x000fc80000400000 */
[----:B------:R-:W-:Y:S01]  /*5dc0*/  FFMA R28, R23, R8, R28 ;  /* 0x00000008171c7223 */ /* 0x000fe2000000001c */
[----:B------:R-:W-:-:S04]  /*5dd0*/  PRMT R23, RZ, 0x7610, R23 ;  /* 0x00007610ff177816 */ /* 0x000fc80000000017 */
[----:B----4-:R-:W-:-:S05]  /*5de0*/  F2FP.SATFINITE.E5M2.F32.PACK_AB_MERGE_C R29, RZ, R28, RZ ;  /* 0x0000001cff1d723e */ /* 0x010fca00048060ff */
[----:B------:R4:W-:Y:S01]  /*5df0*/  @!P5 STG.E.U8 desc[UR16][R10.64+0x68], R29 ;  /* 0x0000681d0a00d986 */ /* 0x0009e2000c101110 */
[----:B------:R-:W-:Y:S05]  /*5e00*/  @P4 BRA `(.L_x_148) ;  /* 0x0000000000044947 */ /* 0x000fea0003800000 */
[----:B------:R0:W5:Y:S02]  /*5e10*/  LDG.E.U8 R23, desc[UR16][R24.64+0x69] ;  /* 0x0000691018177981 */ /* 0x000164000c1e1100 */
.L_x_148:
[----:B------:R-:W-:Y:S05]  /*5e20*/  BSYNC B1 ;  /* 0x0000000000017941 */ /* 0x000fea0003800000 */
.L_x_147:
        /* <DEDUP_REMOVED lines=8> */
[----:B------:R-:W-:-:S05]  /*5eb0*/  F2FP.SATFINITE.E5M2.F32.PACK_AB_MERGE_C R23, RZ, R23, RZ ;  /* 0x00000017ff17723e */ /* 0x000fca00048060ff */
[----:B------:R0:W-:Y:S01]  /*5ec0*/  @!P4 STG.E.U8 desc[UR16][R10.64+0x69], R23 ;  /* 0x000069170a00c986 */ /* 0x0001e2000c101110 */
[----:B------:R-:W-:Y:S05]  /*5ed0*/  @P5 BRA `(.L_x_150) ;  /* 0x0000000000045947 */ /* 0x000fea0003800000 */
[----:B------:R0:W5:Y:S02]  /*5ee0*/  LDG.E.U8 R22, desc[UR16][R6.64+0x70] ;  /* 0x0000701006167981 */ /* 0x000164000c1e1100 */
.L_x_150:
[----:B------:R-:W-:Y:S05]  /*5ef0*/  BSYNC B1 ;  /* 0x0000000000017941 */ /* 0x000fea0003800000 */
.L_x_149:
        /* <DEDUP_REMOVED lines=8> */
[----:B0-----:R-:W-:-:S05]  /*5f80*/  F2FP.SATFINITE.E5M2.F32.PACK_AB_MERGE_C R23, RZ, R22, RZ ;  /* 0x00000016ff17723e */ /* 0x001fca00048060ff */
[----:B------:R0:W-:Y:S01]  /*5f90*/  @!P5 STG.E.U8 desc[UR16][R12.64+0x70], R23 ;  /* 0x000070170c00d986 */ /* 0x0001e2000c101110 */
[----:B------:R-:W-:Y:S05]  /*5fa0*/  @P4 BRA `(.L_x_152) ;  /* 0x0000000000044947 */ /* 0x000fea0003800000 */
[----:B------:R0:W5:Y:S02]  /*5fb0*/  LDG.E.U8 R21, desc[UR16][R6.64+0x71] ;  /* 0x0000711006157981 */ /* 0x000164000c1e1100 */
.L_x_152:
[----:B------:R-:W-:Y:S05]  /*5fc0*/  BSYNC B1 ;  /* 0x0000000000017941 */ /* 0x000fea0003800000 */
.L_x_151:
        /* <DEDUP_REMOVED lines=12> */
.L_x_154:
[----:B------:R-:W-:Y:S05]  /*6090*/  BSYNC B1 ;  /* 0x0000000000017941 */ /* 0x000fea0003800000 */
.L_x_153:
        /* <DEDUP_REMOVED lines=12> */
.L_x_156:
[----:B------:R-:W-:Y:S05]  /*6160*/  BSYNC B1 ;  /* 0x0000000000017941 */ /* 0x000fea0003800000 */
.L_x_155:
        /* <DEDUP_REMOVED lines=12> */
.L_x_158:
[----:B------:R-:W-:Y:S05]  /*6230*/  BSYNC B1 ;  /* 0x0000000000017941 */ /* 0x000fea0003800000 */
.L_x_157:
        /* <DEDUP_REMOVED lines=12> */
.L_x_160:
[----:B------:R-:W-:Y:S05]  /*6300*/  BSYNC B1 ;  /* 0x0000000000017941 */ /* 0x000fea0003800000 */
.L_x_159:
[----:B-----5:R-:W-:Y:S01]  /*6310*/  LOP3.LUT R15, R15, 0xff, RZ, 0xc0, !PT ;  /* 0x000000ff0f0f7812 */ /* 0x020fe200078ec0ff */
[----:B------:R-:W-:Y:S01]  /*6320*/  BSSY B1, `(.L_x_161) ;  /* 0x000000b000017945 */ /* 0x000fe20003800000 */
[----:B------:R-:W-:Y:S02]  /*6330*/  ISETP.LT.OR P4, PT, R27, 0x79, !P2 ;  /* 0x000000791b00780c */ /* 0x000fe40005781670 */
[----:B------:R-:W-:-:S05]  /*6340*/  F2FP.F16.E5M2.UNPACK_B R15, R15 ;  /* 0x0000000fff0f723e */ /* 0x000fca00020004ff */
[----:B0-2---:R-:W-:-:S05]  /*6350*/  HADD2.F32 R6, -RZ, R15.H0_H0 ;  /* 0x2000000fff067230 */ /* 0x005fca0000004100 */
[----:B------:R-:W-:Y:S01]  /*6360*/  FMUL R7, R6, R9 ;  /* 0x0000000906077220 */ /* 0x000fe20000400000 */
[----:B------:R-:W-:-:S03]  /*6370*/  PRMT R6, RZ, 0x7610, R6 ;  /* 0x00007610ff067816 */ /* 0x000fc60000000006 */
[----:B------:R-:W-:-:S05]  /*6380*/  FFMA R7, R14, R8, R7 ;  /* 0x000000080e077223 */ /* 0x000fca0000000007 */
[----:B------:R-:W-:-:S05]  /*6390*/  F2FP.SATFINITE.E5M2.F32.PACK_AB_MERGE_C R7, RZ, R7, RZ ;  /* 0x00000007ff07723e */ /* 0x000fca00048060ff */
[----:B------:R0:W-:Y:S01]  /*63a0*/  @!P1 STG.E.U8 desc[UR16][R12.64+0x79], R7 ;  /* 0x000079070c009986 */ /* 0x0001e2000c101110 */
[----:B------:R-:W-:Y:S05]  /*63b0*/  @P4 BRA `(.L_x_162) ;  /* 0x0000000000044947 */ /* 0x000fea0003800000 */
[----:B------:R2:W5:Y:S02]  /*63c0*/  LDG.E.U8 R6, desc[UR16][R24.64+0x78] ;  /* 0x0000781018067981 */ /* 0x000564000c1e1100 */
.L_x_162:
[----:B------:R-:W-:Y:S05]  /*63d0*/  BSYNC B1 ;  /* 0x0000000000017941 */ /* 0x000fea0003800000 */
.L_x_161:
[----:B-----5:R-:W-:Y:S01]  /*63e0*/  LOP3.LUT R6, R6, 0xff, RZ, 0xc0, !PT ;  /* 0x000000ff06067812 */ /* 0x020fe200078ec0ff */
[----:B------:R-:W-:Y:S01]  /*63f0*/  BSSY B1, `(.L_x_163) ;  /* 0x000000b000017945 */ /* 0x000fe20003800000 */
[----:B------:R-:W-:Y:S02]  /*6400*/  ISETP.LT.OR P2, PT, R27, 0x7a, !P2 ;  /* 0x0000007a1b00780c */ /* 0x000fe40005741670 */
[----:B------:R-:W-:-:S05]  /*6410*/  F2FP.F16.E5M2.UNPACK_B R6, R6 ;  /* 0x00000006ff06723e */ /* 0x000fca00020004ff */
[----:B------:R-:W-:-:S05]  /*6420*/  HADD2.F32 R6, -RZ, R6.H0_H0 ;  /* 0x20000006ff067230 */ /* 0x000fca0000004100 */
[----:B------:R-:W-:-:S04]  /*6430*/  FMUL R6, R6, R9 ;  /* 0x0000000906067220 */ /* 0x000fc80000400000 */
[----:B------:R-:W-:-:S05]  /*6440*/  FFMA R6, R17, R8, R6 ;  /* 0x0000000811067223 */ /* 0x000fca0000000006 */
[----:B0-----:R-:W-:Y:S02]  /*6450*/  F2FP.SATFINITE.E5M2.F32.PACK_AB_MERGE_C R7, RZ, R6, RZ ;  /* 0x00000006ff07723e */ /* 0x001fe400048060ff */
[----:B------:R-:W-:-:S03]  /*6460*/  PRMT R6, RZ, 0x7610, R6 ;  /* 0x00007610ff067816 */ /* 0x000fc60000000006 */
[----:B------:R0:W-:Y:S01]  /*6470*/  @!P4 STG.E.U8 desc[UR16][R10.64+0x78], R7 ;  /* 0x000078070a00c986 */ /* 0x0001e2000c101110 */
[----:B------:R-:W-:Y:S05]  /*6480*/  @P2 BRA `(.L_x_164) ;  /* 0x0000000000042947 */ /* 0x000fea0003800000 */
[----:B------:R0:W5:Y:S02]  /*6490*/  LDG.E.U8 R6, desc[UR16][R24.64+0x79] ;  /* 0x0000791018067981 */ /* 0x000164000c1e1100 */
.L_x_164:
[----:B------:R-:W-:Y:S05]  /*64a0*/  BSYNC B1 ;  /* 0x0000000000017941 */ /* 0x000fea0003800000 */
.L_x_163:
[----:B------:R-:W-:Y:S05]  /*64b0*/  @P2 BRA `(.L_x_165) ;  /* 0x0000001000282947 */ /* 0x000fea0003800000 */
[----:B-----5:R-:W-:-:S04]  /*64c0*/  LOP3.LUT R6, R6, 0xff, RZ, 0xc0, !PT ;  /* 0x000000ff06067812 */ /* 0x020fc800078ec0ff */
[----:B------:R-:W-:-:S05]  /*64d0*/  F2FP.F16.E5M2.UNPACK_B R6, R6 ;  /* 0x00000006ff06723e */ /* 0x000fca00020004ff */
[----:B------:R-:W-:-:S05]  /*64e0*/  HADD2.F32 R6, -RZ, R6.H0_H0 ;  /* 0x20000006ff067230 */ /* 0x000fca0000004100 */
[----:B0-----:R-:W-:-:S04]  /*64f0*/  FMUL R7, R6, R9 ;  /* 0x0000000906077220 */ /* 0x001fc80000400000 */
[----:B------:R-:W-:-:S05]  /*6500*/  FFMA R7, R16, R8, R7 ;  /* 0x0000000810077223 */ /* 0x000fca0000000007 */
[----:B------:R-:W-:-:S05]  /*6510*/  F2FP.SATFINITE.E5M2.F32.PACK_AB_MERGE_C R7, RZ, R7, RZ ;  /* 0x00000007ff07723e */ /* 0x000fca00048060ff */
[----:B------:R0:W-:Y:S01]  /*6520*/  STG.E.U8 desc[UR16][R10.64+0x79], R7 ;  /* 0x000079070a007986 */ /* 0x0001e2000c101110 */
[----:B------:R-:W-:Y:S05]  /*6530*/  BRA `(.L_x_165) ;  /* 0x0000001000087947 */ /* 0x000fea0003800000 */
.L_x_36:
[----:B------:R-:W-:Y:S01]  /*6540*/  ISETP.GE.AND P2, PT, R34, 0x1, PT ;  /* 0x000000012200780c */ /* 0x000fe20003f46270 */
[-C--:B--2---:R-:W-:Y:S01]  /*6550*/  FMUL R141, R141, R8.reuse ;  /* 0x000000088d8d7220 */ /* 0x084fe20000400000 */
[-C--:B------:R-:W-:Y:S01]  /*6560*/  FMUL R140, R140, R8.reuse ;  /* 0x000000088c8c7220 */ /* 0x080fe20000400000 */
[----:B------:R-:W-:Y:S01]  /*6570*/  ISETP.GE.AND P1, PT, R34, 0x9, PT ;  /* 0x000000092200780c */ /* 0x000fe20003f26270 */
[-C--:B------:R-:W-:Y:S01]  /*6580*/  FMUL R138, R138, R8.reuse ;  /* 0x000000088a8a7220 */ /* 0x080fe20000400000 */
[----:B------:R-:W-:Y:S01]  /*6590*/  ISETP.LT.OR P5, PT, R27, 0x1, !P2 ;  /* 0x000000011b00780c */ /* 0x000fe200057a1670 */
[-C--:B------:R-:W-:Y:S01]  /*65a0*/  FMUL R139, R139, R8.reuse ;  /* 0x000000088b8b7220 */ /* 0x080fe20000400000 */
[----:B------:R-:W-:Y:S01]  /*65b0*/  ISETP.LT.OR P4, PT, R27, 0x2, !P2 ;  /* 0x000000021b00780c */ /* 0x000fe20005781670 */
[-C--:B------:R-:W-:Y:S01]  /*65c0*/  FMUL R137, R137, R8.reuse ;  /* 0x0000000889897220 */ /* 0x080fe20000400000 */
[----:B------:R-:W-:Y:S01]  /*65d0*/  F2FP.SATFINITE.E5M2.F32.PACK_AB_MERGE_C R141, RZ, R141, RZ ;  /* 0x0000008dff8d723e */ /* 0x000fe200048060ff */
[----:B------:R-:W-:Y:S01]  /*65e0*/  FMUL R136, R136, R8 ;  /* 0x0000000888887220 */ /* 0x000fe20000400000 */
[----:B------:R-:W-:Y:S01]  /*65f0*/  F2FP.SATFINITE.E5M2.F32.PACK_AB_MERGE_C R7, RZ, R140, RZ ;  /* 0x0000008cff07723e */ /* 0x000fe200048060ff */
[-C--:B------:R-:W-:Y:S01]  /*6600*/  FMUL R135, R135, R8.reuse ;  /* 0x0000000887877220 */ /* 0x080fe20000400000 */
[C---:B------:R-:W-:Y:S01]  /*6610*/  ISETP.LT.OR P6, PT, R27.reuse, 0x9, !P2 ;  /* 0x000000091b00780c */ /* 0x040fe200057c1670 */
[----:B------:R-:W-:Y:S01]  /*6620*/  FMUL R134, R134, R8 ;  /* 0x0000000886867220 */ /* 0x000fe20000400000 */
[----:B------:R-:W-:Y:S01]  /*6630*/  F2FP.SATFINITE.E5M2.F32.PACK_AB_MERGE_C R25, RZ, R138, RZ ;  /* 0x0000008aff19723e */ /* 0x000fe200048060ff */
[-C--:B------:R-:W-:Y:S01]  /*6640*/  FMUL R132, R132, R8.reuse ;  /* 0x0000000884847220 */ /* 0x080fe20000400000 */
[----:B------:R-:W-:Y:S01]  /*6650*/  F2FP.SATFINITE.E5M2.F32.PACK_AB_MERGE_C R139, RZ, R139, RZ ;  /* 0x0000008bff8b723e */ /* 0x000fe200048060ff */
[----:B------:R-:W-:Y:S01]  /*6660*/  @!P5 STG.E.U8 desc[UR16][R12.64], R141 ;  /* 0x0000008d0c00d986 */ /* 0x000fe2000c101110 */
[----:B------:R-:W-:Y:S01]  /*6670*/  ISETP.LT.OR P5, PT, R27, 0x2, !P1 ;  /* 0x000000021b00780c */ /* 0x000fe20004fa1670 */
[-C--:B------:R-:W-:Y:S01]  /*6680*/  FMUL R133, R133, R8.reuse ;  /* 0x0000000885857220 */ /* 0x080fe20000400000 */
[----:B------:R-:W-:Y:S01]  /*6690*/  F2FP.SATFINITE.E5M2.F32.PACK_AB_MERGE_C R137, RZ, R137, RZ ;  /* 0x00000089ff89723e */ /* 0x000fe200048060ff */
[----:B------:R0:W-:Y:S01]  /*66a0*/  @!P4 STG.E.U8 desc[UR16][R12.64+0x1], R7 ;  /* 0x000001070c00c986 */ /* 0x0001e2000c101110 */
[----:B------:R-:W-:Y:S01]  /*66b0*/  ISETP.LT.OR P4, PT, R27, 0x1, !P1 ;  /* 0x000000011b00780c */ /* 0x000fe20004f81670 */
[-C--:B------:R-:W-:Y:S01]  /*66c0*/  FMUL R131, R131, R8.reuse ;  /* 0x0000000883837220 */ /* 0x080fe20000400000 */
[----:B------:R-:W-:Y:S01]  /*66d0*/  F2FP.SATFINITE.E5M2.F32.PACK_AB_MERGE_C R135, RZ, R135, RZ ;  /* 0x00000087ff87723e */ /* 0x000fe200048060ff */
[----:B------:R-:W-:Y:S01]  /*66e0*/  FMUL R130, R130, R8 ;  /* 0x0000000882827220 */ /* 0x000fe20000400000 */
[----:B------:R-:W-:Y:S01]  /*66f0*/  F2FP.SATFINITE.E5M2.F32.PACK_AB_MERGE_C R29, RZ, R134, RZ ;  /* 0x00000086ff1d723e */ /* 0x000fe200048060ff */
[-C--:B------:R-:W-:Y:S01]  /*6700*/  FMUL R129, R129, R8.reuse ;  /* 0x0000000881817220 */ /* 0x080fe20000400000 */
[----:B------:R-:W-:Y:S01]  /*6710*/  F2FP.SATFINITE.E5M2.F32.PACK_AB_MERGE_C R133, RZ, R133, RZ ;  /* 0x00000085ff85723e */ /* 0x000fe200048060ff */
[-C--:B------:R-:W-:Y:S01]  /*6720*/  FMUL R128, R128, R8.reuse ;  /* 0x0000000880807220 */ /* 0x080fe20000400000 */
[----:B------:R-:W-:Y:S01]  /*6730*/  F2FP.SATFINITE.E5M2.F32.PACK_AB_MERGE_C R131, RZ, R131, RZ ;  /* 0x00000083ff83723e */ /* 0x000fe200048060ff */
[----:B------:R1:W-:Y:S01]  /*6740*/  @!P5 STG.E.U8 desc[UR16][R10.64+0x1], R25 ;  /* 0x000001190a00d986 */ /* 0x0003e2000c101110 */
[C---:B------:R-:W-:Y:S01]  /*6750*/  ISETP.LT.OR P5, PT, R27.reuse, 0xa, !P2 ;  /* 0x0000000a1b00780c */ /* 0x040fe200057a1670 */
[----:B------:R-:W-:Y:S01]  /*6760*/  FMUL R126, R126, R8 ;  /* 0x000000087e7e7220 */ /* 0x000fe20000400000 */
[----:B0-----:R-:W-:Y:S01]  /*6770*/  F2FP.SATFINITE.E5M2.F32.PACK_AB_MERGE_C R7, RZ, R136, RZ ;  /* 0x00000088ff07723e */ /* 0x001fe200048060ff */
[----:B------:R-:W-:Y:S01]  /*6780*/  @!P4 STG.E.U8 desc[UR16][R10.64], R139 ;  /* 0x0000008b0a00c986 */ /* 0x000fe2000c101110 */
[----:B------:R-:W-:Y:S01]  /*6790*/  ISETP.LT.OR P4, PT, R27, 0x9, !P1 ;  /* 0x000000091b00780c */ /* 0x000fe20004f81670 */
[-C--:B------:R-:W-:Y:S01]  /*67a0*/  FMUL R127, R127, R8.reuse ;  /* 0x000000087f7f7220 */ /* 0x080fe20000400000 */
[----:B------:R-:W-:Y:S01]  /*67b0*/  F2FP.SATFINITE.E5M2.F32.PACK_AB_MERGE_C R129, RZ, R129, RZ ;  /* 0x00000081ff81723e */ /* 0x000fe200048060ff */
[----:B------:R-:W-:Y:S01]  /*67c0*/  @!P6 STG.E.U8 desc[UR16][R12.64+0x8], R137 ;  /* 0x000008890c00e986 */ /* 0x000fe2000c101110 */
[----:B------:R-:W-:Y:S01]  /*67d0*/  ISETP.LT.OR P6, PT, R27, 0xa, !P1 ;  /* 0x0000000a1b00780c */ /* 0x000fe20004fc1670 */
[-C--:B------:R-:W-:Y:S01]  /*67e0*/  FMUL R125, R125, R8.reuse ;  /* 0x000000087d7d7220 */ /* 0x080fe20000400000 */
[----:B------:R-:W-:Y:S01]  /*67f0*/  F2FP.SATFINITE.E5M2.F32.PACK_AB_MERGE_C R127, RZ, R127, RZ ;  /* 0x0000007fff7f723e */ /* 0x000fe200048060ff */
[----:B------:R-:W-:Y:S01]  /*6800*/  FMUL R124, R124, R8 ;  /* 0x000000087c7c7220 */ /* 0x000fe20000400000 */
[----:B-1----:R-:W-:Y:S01]  /*6810*/  F2FP.SATFINITE.E5M2.F32.PACK_AB_MERGE_C R25, RZ, R132, RZ ;  /* 0x00000084ff19723e */ /* 0x002fe200048060ff */
[----:B------:R0:W-:Y:S01]  /*6820*/  @!P5 STG.E.U8 desc[UR16][R12.64+0x9], R7 ;  /* 0x000009070c00d986 */ /* 0x0001e2000c101110 */
[----:B------:R-:W-:Y:S01]  /*6830*/  ISETP.LT.OR P5, PT, R27, 0x12, !P2 ;  /* 0x000000121b00780c */ /* 0x000fe200057a1670 */
[-C--:B------:R-:W-:Y:S01]  /*6840*/  FMUL R123, R123, R8.reuse ;  /* 0x000000087b7b7220 */ /* 0x080fe20000400000 */
[----:B------:R-:W-:Y:S01]  /*6850*/  F2FP.SATFINITE.E5M2.F32.PACK_AB_MERGE_C R125, RZ, R125, RZ ;  /* 0x0000007dff7d723e */ /* 0x000fe200048060ff */
[----:B------:R-:W-:Y:S01]  /*6860*/  @!P4 STG.E.U8 desc[UR16][R10.64+0x8], R135 ;  /* 0x000008870a00c986 */ /* 0x000fe2000c101110 */
[C---:B------:R-:W-:Y:S01]  /*6870*/  ISETP.LT.OR P4, PT, R27.reuse, 0x11, !P2 ;  /* 0x000000111b00780c */ /* 0x040fe20005781670 */
[-C--:B------:R-:W-:Y:S01]  /*6880*/  FMUL R122, R122, R8.reuse ;  /* 0x000000087a7a7220 */ /* 0x080fe20000400000 */
[----:B------:R-:W-:Y:S01]  /*6890*/  F2FP.SATFINITE.E5M2.F32.PACK_AB_MERGE_C R123, RZ, R123, RZ ;  /* 0x0000007bff7b723e */ /* 0x000fe200048060ff */
[----:B------:R1:W-:Y:S01]  /*68a0*/  @!P6 STG.E.U8 desc[UR16][R10.64+0x9], R29 ;  /* 0x0000091d0a00e986 */ /* 0x0003e2000c101110 */
[----:B------:R-:W-:Y:S01]  /*68b0*/  ISETP.LT.OR P6, PT, R27, 0x11, !P1 ;  /* 0x000000111b00780c */ /* 0x000fe20004fc1670 */
[-C--:B------:R-:W-:Y:S01]  /*68c0*/  FMUL R120, R120, R8.reuse ;  /* 0x0000000878787220 */ /* 0x080fe20000400000 */
[----:B------:R-:W-:Y:S01]  /*68d0*/  FMUL R121, R121, R8 ;  /* 0x0000000879797220 */ /* 0x000fe20000400000 */
[----:B0-----:R-:W-:Y:S01]  /*68e0*/  F2FP.SATFINITE.E5M2.F32.PACK_AB_MERGE_C R7, RZ, R130, RZ ;  /* 0x00000082ff07723e */ /* 0x001fe200048060ff */
[-C--:B------:R-:W-:Y:S01]  /*68f0*/  FMUL R119, R119, R8.reuse ;  /* 0x0000000877777220 */ /* 0x080fe20000400000 */
[----:B------:R0:W-:Y:S01]  /*6900*/  @!P5 STG.E.U8 desc[UR16][R12.64+0x11], R25 ;  /* 0x000011190c00d986 */ /* 0x0001e2000c101110 */
[C---:B------:R-:W-:Y:S01]  /*6910*/  ISETP.LT.OR P5, PT, R27.reuse, 0x12, !P1 ;  /* 0x000000121b00780c */ /* 0x040fe20004fa1670 */
[-C--:B------:R-:W-:Y:S01]  /*6920*/  FMUL R118, R118, R8.reuse ;  /* 0x0000000876767220 */ /* 0x080fe20000400000 */
[----:B------:R-:W-:Y:S01]  /*6930*/  F2FP.SATFINITE.E5M2.F32.PACK_AB_MERGE_C R121, RZ, R121, RZ ;  /* 0x00000079ff79723e */ /* 0x000fe200048060ff */
[----:B------:R-:W-:Y:S01]  /*6940*/  @!P4 STG.E.U8 desc[UR16][R12.64+0x10], R133 ;  /* 0x000010850c00c986 */ /* 0x000fe2000c101110 */
[----:B------:R-:W-:Y:S01]  /*6950*/  ISETP.LT.OR P4, PT, R27, 0x19, !P2 ;  /* 0x000000191b00780c */ /* 0x000fe20005781670 */
[----:B------:R-:W-:Y:S01]  /*6960*/  FMUL R117, R117, R8 ;  /* 0x0000000875757220 */ /* 0x000fe20000400000 */
[----:B-1----:R-:W-:Y:S01]  /*6970*/  F2FP.SATFINITE.E5M2.F32.PACK_AB_MERGE_C R29, RZ, R128, RZ ;  /* 0x00000080ff1d723e */ /* 0x002fe200048060ff */
[----:B------:R-:W-:Y:S01]  /*6980*/  @!P6 STG.E.U8 desc[UR16][R10.64+0x10], R131 ;  /* 0x000010830a00e986 */ /* 0x000fe2000c101110 */
[C---:B------:R-:W-:Y:S01]  /*6990*/  ISETP.LT.OR P6, PT, R27.reuse, 0x1a, !P2 ;  /* 0x0000001a1b00780c */ /* 0x040fe200057c1670 */
[-C--:B------:R-:W-:Y:S01]  /*69a0*/  FMUL R116, R116, R8.reuse ;  /* 0x0000000874747220 */ /* 0x080fe20000400000 */
[----:B------:R-:W-:Y:S01]  /*69b0*/  F2FP.SATFINITE.E5M2.F32.PACK_AB_MERGE_C R119, RZ, R119, RZ ;  /* 0x00000077ff77723e */ /* 0x000fe200048060ff */
[----:B------:R-:W-:Y:S01]  /*69c0*/  FMUL R114, R114, R8 ;  /* 0x0000000872727220 */ /* 0x000fe20000400000 */
[----:B0-----:R-:W-:Y:S01]  /*69d0*/  F2FP.SATFINITE.E5M2.F32.PACK_AB_MERGE_C R25, RZ, R126, RZ ;  /* 0x0000007eff19723e */ /* 0x001fe200048060ff */
[----:B------:R0:W-:Y:S01]  /*69e0*/  @!P5 STG.E.U8 desc[UR16][R10.64+0x11], R7 ;  /* 0x000011070a00d986 */ /* 0x0001e2000c101110 */
[----:B------:R-:W-:Y:S01]  /*69f0*/  ISETP.LT.OR P5, PT, R27, 0x1a, !P1 ;  /* 0x0000001a1b00780c */ /* 0x000fe20004fa1670 */
        /* <DEDUP_REMOVED lines=11> */
[----:B0-----:R-:W-:Y:S01]  /*6ab0*/  F2FP.SATFINITE.E5M2.F32.PACK_AB_MERGE_C R7, RZ, R124, RZ ;  /* 0x0000007cff07723e */ /* 0x001fe200048060ff */
[----:B------:R0:W-:Y:S01]  /*6ac0*/  @!P5 STG.E.U8 desc[UR16][R10.64+0x19], R25 ;  /* 0x000019190a00d986 */ /* 0x0001e2000c101110 */
[C---:B------:R-:W-:Y:S01]  /*6ad0*/  ISETP.LT.OR P5, PT, R27.reuse, 0x22, !P2 ;  /* 0x000000221b00780c */ /* 0x040fe200057a1670 */
[-C--:B------:R-:W-:Y:S01]  /*6ae0*/  FMUL R110, R110, R8.reuse ;  /* 0x000000086e6e7220 */ /* 0x080fe20000400000 */
[----:B------:R-:W-:Y:S01]  /*6af0*/  F2FP.SATFINITE.E5M2.F32.PACK_AB_MERGE_C R111, RZ, R111, RZ ;  /* 0x0000006fff6f723e */ /* 0x000fe200048060ff */
[----:B------:R-:W-:Y:S01]  /*6b00*/  @!P4 STG.E.U8 desc[UR16][R10.64+0x18], R127 ;  /* 0x0000187f0a00c986 */ /* 0x000fe2000c101110 */
[C---:B------:R-:W-:Y:S01]  /*6b10*/  ISETP.LT.OR P4, PT, R27.reuse, 0x21, !P1 ;  /* 0x000000211b00780c */ /* 0x040fe20004f81670 */
[----:B------:R-:W-:Y:S01]  /*6b20*/  FMUL R108, R108, R8 ;  /* 0x000000086c6c7220 */ /* 0x000fe20000400000 */
[----:B-1----:R-:W-:Y:S01]  /*6b30*/  F2FP.SATFINITE.E5M2.F32.PACK_AB_MERGE_C R29, RZ, R122, RZ ;  /* 0x0000007aff1d723e */ /* 0x002fe200048060ff */
[----:B------:R-:W-:Y:S01]  /*6b40*/  @!P6 STG.E.U8 desc[UR16][R12.64+0x20], R125 ;  /* 0x0000207d0c00e986 */ /* 0x000fe2000c101110 */
[----:B------:R-:W-:Y:S01]  /*6b50*/  ISETP.LT.OR P6, PT, R27, 0x22, !P1 ;  /* 0x000000221b00780c */ /* 0x000fe20004fc1670 */
[-C--:B------:R-:W-:Y:S01]  /*6b60*/  FMUL R109, R109, R8.reuse ;  /* 0x000000086d6d7220 */ /* 0x080fe20000400000 */
[----:B------:R-:W-:Y:S01]  /*6b70*/  FMUL R107, R107, R8 ;  /* 0x000000086b6b7220 */ /* 0x000fe20000400000 */
[----:B0-----:R-:W-:Y:S01]  /*6b80*/  F2FP.SATFINITE.E5M2.F32.PACK_AB_MERGE_C R25, RZ, R120, RZ ;  /* 0x00000078ff19723e */ /* 0x001fe200048060ff */
[-C--:B------:R-:W-:Y:S01]  /*6b90*/  FMUL R106, R106, R8.reuse ;  /* 0x000000086a6a7220 */ /* 0x080fe20000400000 */
        /* <DEDUP_REMOVED lines=33> */
[----:B------:R-:W-:Y:S01]  /*6db0*/  ISETP.LT.OR P4, PT, R27, 0x31, !P1 ;  /* 0x000000311b00780c */ /* 0x000fe20004f81670 */
[-C--:B------:R-:W-:Y:S01]  /*6dc0*/  FMUL R97, R97, R8.reuse ;  /* 0x0000000861617220 */ /* 0x080fe20000400000 */
[-C--:B------:R-:W-:Y:S01]  /*6dd0*/  FMUL R95, R95, R8.reuse ;  /* 0x000000085f5f7220 */ /* 0x080fe20000400000 */
        /* <DEDUP_REMOVED lines=37> */
[-C--:B------:R-:W-:Y:S01]  /*7030*/  FMUL R19, R19, R8.reuse ;  /* 0x0000000813137220 */ /* 0x080fe20000400000 */
        /* <DEDUP_REMOVED lines=17> */
[----:B------:R-:W-:Y:S01]  /*7150*/  F2FP.SATFINITE.E5M2.F32.PACK_AB_MERGE_C R15, RZ, R15, RZ ;  /* 0x0000000fff0f723e */ /* 0x000fe200048060ff */
[----:B------:R1:W-:Y:S01]  /*7160*/  @!P6 STG.E.U8 desc[UR16][R12.64+0x49], R29 ;  /* 0x0000491d0c00e986 */ /* 0x0003e2000c101110 */
[----:B------:R-:W-:-:S02]  /*7170*/  ISETP.LT.OR P6, PT, R27, 0x51, !P2 ;  /* 0x000000511b00780c */ /* 0x000fc400057c1670 */
[----:B------:R-:W-:Y:S02]  /*7180*/  F2FP.SATFINITE.E5M2.F32.PACK_AB_MERGE_C R17, RZ, R17, RZ ;  /* 0x00000011ff11723e */ /* 0x000fe400048060ff */
[----:B0-----:R-:W-:Y:S01]  /*7190*/  F2FP.SATFINITE.E5M2.F32.PACK_AB_MERGE_C R7, RZ, R100, RZ ;  /* 0x00000064ff07723e */ /* 0x001fe200048060ff */
[----:B------:R0:W-:Y:S01]  /*71a0*/  @!P5 STG.E.U8 desc[UR16][R10.64+0x49], R25 ;  /* 0x000049190a00d986 */ /* 0x0001e2000c101110 */
[----:B------:R-:W-:-:S03]  /*71b0*/  ISETP.LT.OR P5, PT, R27, 0x52, !P2 ;  /* 0x000000521b00780c */ /* 0x000fc600057a1670 */
[----:B------:R-:W-:Y:S01]  /*71c0*/  @!P4 STG.E.U8 desc[UR16][R10.64+0x48], R103 ;  /* 0x000048670a00c986 */ /* 0x000fe2000c101110 */
[C---:B------:R-:W-:Y:S02]  /*71d0*/  ISETP.LT.OR P4, PT, R27.reuse, 0x51, !P1 ;  /* 0x000000511b00780c */ /* 0x040fe40004f81670 */
[----:B-1----:R-:W-:Y:S01]  /*71e0*/  F2FP.SATFINITE.E5M2.F32.PACK_AB_MERGE_C R29, RZ, R98, RZ ;  /* 0x00000062ff1d723e */ /* 0x002fe200048060ff */
[----:B------:R-:W-:Y:S01]  /*71f0*/  @!P6 STG.E.U8 desc[UR16][R12.64+0x50], R101 ;  /* 0x000050650c00e986 */ /* 0x000fe2000c101110 */
[----:B------:R-:W-:Y:S02]  /*7200*/  ISETP.LT.OR P6, PT, R27, 0x52, !P1 ;  /* 0x000000521b00780c */ /* 0x000fe40004fc1670 */
[----:B0-----:R-:W-:-:S03]  /*7210*/  F2FP.SATFINITE.E5M2.F32.PACK_AB_MERGE_C R25, RZ, R96, RZ ;  /* 0x00000060ff19723e */ /* 0x001fc600048060ff */
[----:B------:R0:W-:Y:S01]  /*7220*/  @!P5 STG.E.U8 desc[UR16][R12.64+0x51], R7 ;  /* 0x000051070c00d986 */ /* 0x0001e2000c101110 */
[----:B------:R-:W-:-:S03]  /*7230*/  ISETP.LT.OR P5, PT, R27, 0x5a, !P2 ;  /* 0x0000005a1b00780c */ /* 0x000fc600057a1670 */
[----:B------:R-:W-:Y:S01]  /*7240*/  @!P4 STG.E.U8 desc[UR16][R10.64+0x50], R99 ;  /* 0x000050630a00c986 */ /* 0x000fe2000c101110 */
[----:B------:R-:W-:-:S03]  /*7250*/  ISETP.LT.OR P4, PT, R27, 0x59, !P2 ;  /* 0x000000591b00780c */ /* 0x000fc60005781670 */
[----:B------:R1:W-:Y:S01]  /*7260*/  @!P6 STG.E.U8 desc[UR16][R10.64+0x51], R29 ;  /* 0x0000511d0a00e986 */ /* 0x0003e2000c101110 */
[----:B------:R-:W-:Y:S02]  /*7270*/  ISETP.LT.OR P6, PT, R27, 0x59, !P1 ;  /* 0x000000591b00780c */ /* 0x000fe40004fc1670 */
[----:B0-----:R-:W-:-:S03]  /*7280*/  F2FP.SATFINITE.E5M2.F32.PACK_AB_MERGE_C R7, RZ, R94, RZ ;  /* 0x0000005eff07723e */ /* 0x001fc600048060ff */
        /* <DEDUP_REMOVED lines=27> */
[----:B------:R-:W-:Y:S01]  /*7440*/  @!P6 STG.E.U8 desc[UR16][R10.64+0x69], R29 ;  /* 0x0000691d0a00e986 */ /* 0x000fe2000c101110 */
[----:B------:R-:W-:Y:S02]  /*7450*/  ISETP.LT.OR P6, PT, R27, 0x71, !P1 ;  /* 0x000000711b00780c */ /* 0x000fe40004fc1670 */
[----:B0-----:R-:W-:-:S03]  /*7460*/  F2FP.SATFINITE.E5M2.F32.PACK_AB_MERGE_C R7, RZ, R18, RZ ;  /* 0x00000012ff07723e */ /* 0x001fc600048060ff */
[----:B------:R-:W-:Y:S01]  /*7470*/  @!P5 STG.E.U8 desc[UR16][R12.64+0x71], R25 ;  /* 0x000071190c00d986 */ /* 0x000fe2000c101110 */
[C---:B------:R-:W-:Y:S02]  /*7480*/  ISETP.LT.OR P5, PT, R27.reuse, 0x79, !P2 ;  /* 0x000000791b00780c */ /* 0x040fe400057a1670 */
[C---:B------:R-:W-:Y:S01]  /*7490*/  ISETP.LT.OR P2, PT, R27.reuse, 0x7a, !P2 ;  /* 0x0000007a1b00780c */ /* 0x040fe20005741670 */
[----:B------:R0:W-:Y:S01]  /*74a0*/  @!P4 STG.E.U8 desc[UR16][R12.64+0x70], R21 ;  /* 0x000070150c00c986 */ /* 0x0001e2000c101110 */
[----:B------:R-:W-:-:S03]  /*74b0*/  ISETP.LT.OR P4, PT, R27, 0x72, !P1 ;  /* 0x000000721b00780c */ /* 0x000fc60004f81670 */
[----:B------:R1:W-:Y:S01]  /*74c0*/  @!P6 STG.E.U8 desc[UR16][R10.64+0x70], R19 ;  /* 0x000070130a00e986 */ /* 0x0003e2000c101110 */
[C---:B------:R-:W-:Y:S02]  /*74d0*/  ISETP.LT.OR P6, PT, R27.reuse, 0x79, !P1 ;  /* 0x000000791b00780c */ /* 0x040fe40004fc1670 */
[----:B------:R-:W-:Y:S02]  /*74e0*/  ISETP.LT.OR P1, PT, R27, 0x7a, !P1 ;  /* 0x0000007a1b00780c */ /* 0x000fe40004f21670 */
[----:B0-----:R-:W-:-:S05]  /*74f0*/  F2FP.SATFINITE.E5M2.F32.PACK_AB_MERGE_C R21, RZ, R16, RZ ;  /* 0x00000010ff15723e */ /* 0x001fca00048060ff */
[----:B------:R0:W-:Y:S01]  /*7500*/  @!P4 STG.E.U8 desc[UR16][R10.64+0x71], R7 ;  /* 0x000071070a00c986 */ /* 0x0001e2000c101110 */
[----:B-1----:R-:W-:-:S03]  /*7510*/  F2FP.SATFINITE.E5M2.F32.PACK_AB_MERGE_C R19, RZ, R14, RZ ;  /* 0x0000000eff13723e */ /* 0x002fc600048060ff */
[----:B------:R0:W-:Y:S04]  /*7520*/  @!P5 STG.E.U8 desc[UR16][R12.64+0x78], R15 ;  /* 0x0000780f0c00d986 */ /* 0x0001e8000c101110 */
[----:B------:R0:W-:Y:S04]  /*7530*/  @!P2 STG.E.U8 desc[UR16][R12.64+0x79], R19 ;  /* 0x000079130c00a986 */ /* 0x0001e8000c101110 */
[----:B------:R0:W-:Y:S04]  /*7540*/  @!P6 STG.E.U8 desc[UR16][R10.64+0x78], R17 ;  /* 0x000078110a00e986 */ /* 0x0001e8000c101110 */
[----:B------:R0:W-:Y:S02]  /*7550*/  @!P1 STG.E.U8 desc[UR16][R10.64+0x79], R21 ;  /* 0x000079150a009986 */ /* 0x0001e4000c101110 */
.L_x_165:
[----:B------:R-:W-:Y:S05]  /*7560*/  BSYNC B0 ;  /* 0x0000000000007941 */ /* 0x000fea0003800000 */
.L_x_35:
[----:B------:R-:W-:Y:S01]  /*7570*/  ULDC UR6, c[0x0][0xc] ;  /* 0x0000030000067ab9 */ /* 0x000fe20000000800 */
[----:B------:R-:W-:Y:S01]  /*7580*/  ULDC UR7, c[0x0][0x10] ;  /* 0x0000040000077ab9 */ /* 0x000fe20000000800 */
[----:B0-----:R-:W0:Y:S01]  /*7590*/  LDC R7, c[0x0][0x14] ;  /* 0x00000500ff077b82 */ /* 0x001e220000000800 */
[----:B------:R-:W-:Y:S01]  /*75a0*/  UIMAD.WIDE.U32 UR6, UR6, UR7, URZ ;  /* 0x00000007060672a5 */ /* 0x000fe2000f8e003f */
[----:B----4-:R-:W-:Y:S01]  /*75b0*/  PRMT R10, RZ, 0x7610, R10 ;  /* 0x00007610ff0a7816 */ /* 0x010fe2000000000a */
[----:B-----5:R-:W-:-:S04]  /*75c0*/  IMAD.MOV.U32 R6, RZ, RZ, -0x1 ;  /* 0xffffffffff067424 */ /* 0x020fc800078e00ff */
[----:B0-----:R-:W-:-:S04]  /*75d0*/  IMAD.WIDE.U32 R2, R7, UR6, R2 ;  /* 0x0000000607027c25 */ /* 0x001fc8000f8e0002 */
[----:B------:R-:W-:Y:S01]  /*75e0*/  IMAD R7, R7, UR7, RZ ;  /* 0x0000000707077c24 */ /* 0x000fe2000f8e02ff */
[----:B------:R-:W-:Y:S02]  /*75f0*/  ULDC.64 UR6, c[0x0][0x650] ;  /* 0x0001940000067ab9 */ /* 0x000fe40000000a00 */
[----:B------:R-:W-:Y:S01]  /*7600*/  ISETP.GE.U32.AND P1, PT, R2, UR6, PT ;  /* 0x0000000602007c0c */ /* 0x000fe2000bf26070 */
[----:B------:R-:W-:Y:S02]  /*7610*/  IMAD.IADD R3, R3, 0x1, R7 ;  /* 0x0000000103037824 */ /* 0x000fe400078e0207 */
[----:B------:R-:W-:-:S03]  /*7620*/  IMAD.MOV.U32 R7, RZ, RZ, -0x1 ;  /* 0xffffffffff077424 */ /* 0x000fc600078e00ff */
[----:B------:R-:W-:-:S13]  /*7630*/  ISETP.GE.U32.AND.EX P1, PT, R3, UR7, PT, P1 ;  /* 0x0000000703007c0c */ /* 0x000fda000bf26110 */
[----:B------:R-:W-:Y:S05]  /*7640*/  @P1 BRA `(.L_x_166) ;  /* 0x0000000400601947 */ /* 0x000fea0003800000 */
[----:B------:R-:W0:Y:S01]  /*7650*/  S2R R20, SR_CTAID.X ;  /* 0x0000000000147919 */ /* 0x000e220000002500 */
[----:B------:R-:W4:Y:S01]  /*7660*/  LDC.64 R14, c[0x0][0x628] ;  /* 0x00018a00ff0e7b82 */ /* 0x000f220000000a00 */
[----:B------:R-:W-:Y:S01]  /*7670*/  ULDC UR6, c[0x0][0x150] ;  /* 0x0000540000067ab9 */ /* 0x000fe20000000800 */
[----:B-1----:R-:W-:Y:S01]  /*7680*/  IMAD.MOV.U32 R12, RZ, RZ, R2 ;  /* 0x000000ffff0c7224 */ /* 0x002fe200078e0002 */
[----:B------:R-:W1:Y:S01]  /*7690*/  S2R R22, SR_CTAID.Y ;  /* 0x0000000000167919 */ /* 0x000e620000002600 */
[----:B------:R-:W-:-:S04]  /*76a0*/  IMAD.MOV.U32 R13, RZ, RZ, R3 ;  /* 0x000000ffff0d7224 */ /* 0x000fc800078e0003 */
[----:B------:R-:W1:Y:S08]  /*76b0*/  LDC R23, c[0x0][0x144] ;  /* 0x00005100ff177b82 */ /* 0x000e700000000800 */
[----:B------:R-:W1:Y:S08]  /*76c0*/  LDC R16, c[0x0][0x630] ;  /* 0x00018c00ff107b82 */ /* 0x000e700000000800 */
[----:B------:R-:W1:Y:S01]  /*76d0*/  LDC.64 R18, c[0x0][0x620] ;  /* 0x00018800ff127b82 */ /* 0x000e620000000a00 */
[----:B----4-:R-:W-:-:S04]  /*76e0*/  ISETP.NE.U32.AND P1, PT, R14, RZ, PT ;  /* 0x000000ff0e00720c */ /* 0x010fc80003f25070 */
[----:B------:R-:W-:Y:S02]  /*76f0*/  ISETP.NE.AND.EX P1, PT, R15, RZ, PT, P1 ;  /* 0x000000ff0f00720c */ /* 0x000fe40003f25310 */
[----:B0-----:R-:W-:-:S05]  /*7700*/  I2FP.F32.U32 R6, R20 ;  /* 0x0000001400067245 */ /* 0x001fca0000201000 */
[----:B------:R-:W-:-:S04]  /*7710*/  FMUL R6, R6, UR6 ;  /* 0x0000000606067c20 */ /* 0x000fc80008400000 */
[----:B------:R0:W4:Y:S02]  /*7720*/  F2I.U32.TRUNC.NTZ R21, R6 ;  /* 0x0000000600157305 */ /* 0x000124000020f000 */
[----:B------:R-:W-:Y:S05]  /*7730*/  @!P1 BRA `(.L_x_167) ;  /* 0x0000000000289947 */ /* 0x000fea0003800000 */
[----:B------:R-:W5:Y:S02]  /*7740*/  LDC R7, c[0x0][0x634] ;  /* 0x00018d00ff077b82 */ /* 0x000f640000000800 */
[----:B-----5:R-:W-:-:S05]  /*7750*/  IADD3 R13, P1, R2, R7, RZ ;  /* 0x00000007020d7210 */ /* 0x020fca0007f3e0ff */
[----:B------:R-:W-:-:S04]  /*7760*/  IMAD.X R17, RZ, RZ, R3, P1 ;  /* 0x000000ffff117224 */ /* 0x000fc800008e0603 */
[----:B0-----:R-:W-:-:S04]  /*7770*/  IMAD.WIDE.U32 R6, R17, R14, RZ ;  /* 0x0000000e11067225 */ /* 0x001fc800078e00ff */
[----:B------:R-:W-:-:S04]  /*7780*/  IMAD.WIDE.U32 R10, P1, R13, R15, R6 ;  /* 0x0000000f0d0a7225 */ /* 0x000fc80007820006 */
[----:B------:R-:W-:-:S04]  /*7790*/  IMAD.WIDE.U32 R6, R13, R14, RZ ;  /* 0x0000000e0d067225 */ /* 0x000fc800078e00ff */
[----:B------:R-:W-:Y:S01]  /*77a0*/  IMAD.X R13, RZ, RZ, RZ, P1 ;  /* 0x000000ffff0d7224 */ /* 0x000fe200008e06ff */
[----:B------:R-:W-:Y:S01]  /*77b0*/  IADD3 RZ, P1, R7, R10, RZ ;  /* 0x0000000a07ff7210 */ /* 0x000fe20007f3e0ff */
[----:B------:R-:W-:-:S04]  /*77c0*/  IMAD.MOV.U32 R12, RZ, RZ, R11 ;  /* 0x000000ffff0c7224 */ /* 0x000fc800078e000b */
[----:B------:R-:W-:-:S08]  /*77d0*/  IMAD.WIDE.U32.X R12, R17, R15, R12, P1 ;  /* 0x0000000f110c7225 */ /* 0x000fd000008e040c */
.L_x_167:
[----:B------:R-:W5:Y:S01]  /*77e0*/  LDC.64 R28, c[0x0][0x640] ;  /* 0x00019000ff1c7b82 */ /* 0x000f620000000a00 */
[-C--:B-1----:R-:W-:Y:S01]  /*77f0*/  SHF.R.U64 R17, R12, R16.reuse, R13 ;  /* 0x000000100c117219 */ /* 0x082fe2000000120d */
[----:B----4-:R-:W-:Y:S01]  /*7800*/  IMAD.MOV R21, RZ, RZ, -R21 ;  /* 0x000000ffff157224 */ /* 0x010fe200078e0a15 */
[----:B0-----:R-:W-:Y:S01]  /*7810*/  SHF.R.U32.HI R6, RZ, R16, R13 ;  /* 0x00000010ff067219 */ /* 0x001fe2000001160d */
[----:B------:R-:W-:Y:S01]  /*7820*/  ULDC UR6, c[0x0][0x154] ;  /* 0x0000550000067ab9 */ /* 0x000fe20000000800 */
[----:B------:R-:W-:Y:S01]  /*7830*/  IADD3 R11, P1, RZ, -R17, RZ ;  /* 0x80000011ff0b7210 */ /* 0x000fe20007f3e0ff */
[----:B------:R-:W-:Y:S02]  /*7840*/  IMAD R23, R23, R21, R20 ;  /* 0x0000001517177224 */ /* 0x000fe400078e0214 */
[----:B------:R-:W0:Y:S01]  /*7850*/  LDC R12, c[0x0][0x618] ;  /* 0x00018600ff0c7b82 */ /* 0x000e220000000800 */
[----:B------:R-:W-:Y:S02]  /*7860*/  IMAD.MOV.U32 R13, RZ, RZ, 0x1 ;  /* 0x00000001ff0d7424 */ /* 0x000fe400078e00ff */
[----:B------:R-:W-:-:S04]  /*7870*/  IMAD.X R7, RZ, RZ, ~R6, P1 ;  /* 0x000000ffff077224 */ /* 0x000fc800008e0e06 */
[-C--:B------:R-:W-:Y:S01]  /*7880*/  IMAD R10, R7, R18.reuse, RZ ;  /* 0x00000012070a7224 */ /* 0x080fe200078e02ff */
[----:B--23--:R-:W1:Y:S01]  /*7890*/  LDC R24, c[0x0][0x608] ;  /* 0x00018200ff187b82 */ /* 0x00ce620000000800 */
[----:B------:R-:W-:-:S04]  /*78a0*/  IMAD.WIDE.U32 R6, R11, R18, R2 ;  /* 0x000000120b067225 */ /* 0x000fc800078e0002 */
[----:B------:R-:W-:Y:S01]  /*78b0*/  IMAD R11, R11, R19, R10 ;  /* 0x000000130b0b7224 */ /* 0x000fe200078e020a */
[----:B------:R-:W-:Y:S02]  /*78c0*/  I2FP.F32.U32 R10, R22 ;  /* 0x00000016000a7245 */ /* 0x000fe40000201000 */
[----:B------:R-:W2:Y:S01]  /*78d0*/  LDC R26, c[0x0][0x658] ;  /* 0x00019600ff1a7b82 */ /* 0x000ea20000000800 */
[----:B------:R-:W-:Y:S01]  /*78e0*/  IMAD.IADD R7, R7, 0x1, R11 ;  /* 0x0000000107077824 */ /* 0x000fe200078e020b */
[----:B-----5:R-:W-:Y:S01]  /*78f0*/  ISETP.NE.U32.AND P1, PT, R28, RZ, PT ;  /* 0x000000ff1c00720c */ /* 0x020fe20003f25070 */
[----:B------:R-:W-:Y:S01]  /*7900*/  FMUL R10, R10, UR6 ;  /* 0x000000060a0a7c20 */ /* 0x000fe20008400000 */
[----:B------:R-:W-:Y:S02]  /*7910*/  IMAD.MOV.U32 R11, RZ, RZ, -0x1 ;  /* 0xffffffffff0b7424 */ /* 0x000fe400078e00ff */
[----:B------:R-:W-:Y:S01]  /*7920*/  ISETP.NE.AND.EX P1, PT, R29, RZ, PT, P1 ;  /* 0x000000ff1d00720c */ /* 0x000fe20003f25310 */
[----:B------:R3:W4:Y:S01]  /*7930*/  F2I.U32.TRUNC.NTZ R19, R10 ;  /* 0x0000000a00137305 */ /* 0x000722000020f000 */
[----:B------:R-:W3:Y:S01]  /*7940*/  LDC R21, c[0x0][0x148] ;  /* 0x00005200ff157b82 */ /* 0x000ee20000000800 */
[----:B0-----:R-:W-:-:S02]  /*7950*/  SHF.R.U64 R16, R6, R12, R7 ;  /* 0x0000000c06107219 */ /* 0x001fc40000001207 */
[----:B------:R-:W-:-:S05]  /*7960*/  SHF.R.U32.HI R7, RZ, R12, R7 ;  /* 0x0000000cff077219 */ /* 0x000fca0000011607 */
[----:B------:R-:W0:Y:S01]  /*7970*/  LDC R20, c[0x0][0x600] ;  /* 0x00018000ff147b82 */ /* 0x000e220000000800 */
[-CC-:B-1----:R-:W-:Y:S02]  /*7980*/  SHF.R.U64 R14, R16, R24.reuse, R7.reuse ;  /* 0x00000018100e7219 */ /* 0x182fe40000001207 */
[----:B------:R-:W-:-:S05]  /*7990*/  SHF.R.U32.HI R7, RZ, R24, R7 ;  /* 0x00000018ff077219 */ /* 0x000fca0000011607 */
[----:B------:R-:W1:Y:S01]  /*79a0*/  LDC R27, c[0x0][0x648] ;  /* 0x00019200ff1b7b82 */ /* 0x000e620000000800 */
[-CC-:B--2---:R-:W-:Y:S02]  /*79b0*/  SHF.R.U64 R18, R14, R26.reuse, R7.reuse ;  /* 0x0000001a0e127219 */ /* 0x184fe40000001207 */
[-C--:B------:R-:W-:Y:S02]  /*79c0*/  SHF.L.U32 R11, R11, R26.reuse, RZ ;  /* 0x0000001a0b0b7219 */ /* 0x080fe400000006ff */
[-C--:B------:R-:W-:Y:S01]  /*79d0*/  SHF.R.U32.HI R7, RZ, R26.reuse, R7 ;  /* 0x0000001aff077219 */ /* 0x080fe20000011607 */
[----:B------:R-:W-:Y:S01]  /*79e0*/  IMAD.MOV.U32 R6, RZ, RZ, R18 ;  /* 0x000000ffff067224 */ /* 0x000fe200078e0012 */
[----:B------:R-:W-:Y:S01]  /*79f0*/  SHF.L.U32 R26, R13, R26, RZ ;  /* 0x0000001a0d1a7219 */ /* 0x000fe200000006ff */
[----:B------:R-:W2:Y:S01]  /*7a00*/  LDC R30, c[0x0][0x638] ;  /* 0x00018e00ff1e7b82 */ /* 0x000ea20000000800 */
[----:B------:R-:W-:-:S07]  /*7a10*/  LOP3.LUT R25, RZ, R11, RZ, 0x33, !PT ;  /* 0x0000000bff197212 */ /* 0x000fce00078e33ff */
[----:B------:R-:W0:Y:S01]  /*7a20*/  LDC R31, c[0x0][0x610] ;  /* 0x00018400ff1f7b82 */ /* 0x000e220000000800 */
[----:B----4-:R-:W-:Y:S05]  /*7a30*/  @!P1 BRA `(.L_x_168) ;  /* 0x0000000000289947 */ /* 0x010fea0003800000 */
[----:B------:R-:W4:Y:S02]  /*7a40*/  LDC R13, c[0x0][0x64c] ;  /* 0x00019300ff0d7b82 */ /* 0x000f240000000800 */
[----:B----4-:R-:W-:-:S05]  /*7a50*/  IADD3 R13, P1, R18, R13, RZ ;  /* 0x0000000d120d7210 */ /* 0x010fca0007f3e0ff */
[----:B------:R-:W-:-:S04]  /*7a60*/  IMAD.X R15, RZ, RZ, R7, P1 ;  /* 0x000000ffff0f7224 */ /* 0x000fc800008e0607 */
[----:B------:R-:W-:-:S04]  /*7a70*/  IMAD.WIDE.U32 R6, R15, R28, RZ ;  /* 0x0000001c0f067225 */ /* 0x000fc800078e00ff */
[----:B---3--:R-:W-:-:S04]  /*7a80*/  IMAD.WIDE.U32 R10, P1, R13, R29, R6 ;  /* 0x0000001d0d0a7225 */ /* 0x008fc80007820006 */
[----:B------:R-:W-:-:S04]  /*7a90*/  IMAD.WIDE.U32 R6, R13, R28, RZ ;  /* 0x0000001c0d067225 */ /* 0x000fc800078e00ff */
[----:B------:R-:W-:Y:S01]  /*7aa0*/  IMAD.X R13, RZ, RZ, RZ, P1 ;  /* 0x000000ffff0d7224 */ /* 0x000fe200008e06ff */
[----:B------:R-:W-:Y:S01]  /*7ab0*/  IADD3 RZ, P1, R7, R10, RZ ;  /* 0x0000000a07ff7210 */ /* 0x000fe20007f3e0ff */
[----:B------:R-:W-:-:S04]  /*7ac0*/  IMAD.MOV.U32 R12, RZ, RZ, R11 ;  /* 0x000000ffff0c7224 */ /* 0x000fc800078e000b */
[----:B------:R-:W-:-:S08]  /*7ad0*/  IMAD.WIDE.U32.X R6, R15, R29, R12, P1 ;  /* 0x0000001d0f067225 */ /* 0x000fd000008e040c */
.L_x_168:
[----:B-1----:R-:W-:Y:S01]  /*7ae0*/  SHF.R.U64 R6, R6, R27, R7 ;  /* 0x0000001b06067219 */ /* 0x002fe20000001207 */
[----:B0-----:R-:W-:Y:S01]  /*7af0*/  VIADD R13, R20, 0xffffffff ;  /* 0xffffffff140d7836 */ /* 0x001fe20000000000 */
[----:B------:R-:W-:Y:S01]  /*7b00*/  LOP3.LUT R11, R14, R25, RZ, 0xc0, !PT ;  /* 0x000000190e0b7212 */ /* 0x000fe200078ec0ff */
[----:B------:R-:W-:Y:S02]  /*7b10*/  IMAD.MOV R19, RZ, RZ, -R19 ;  /* 0x000000ffff137224 */ /* 0x000fe400078e0a13 */
[----:B------:R-:W-:Y:S02]  /*7b20*/  IMAD.MOV R7, RZ, RZ, -R6 ;  /* 0x000000ffff077224 */ /* 0x000fe400078e0a06 */
[----:B------:R-:W-:Y:S01]  /*7b30*/  IMAD R26, R26, R6, R11 ;  /* 0x000000061a1a7224 */ /* 0x000fe200078e020b */
[----:B------:R-:W-:Y:S01]  /*7b40*/  LOP3.LUT R11, R16, R13, RZ, 0xc0, !PT ;  /* 0x0000000d100b7212 */ /* 0x000fe200078ec0ff */
[----:B---3--:R-:W-:Y:S02]  /*7b50*/  @P3 IMAD R23, R21, R19, R22 ;  /* 0x0000001315173224 */ /* 0x008fe400078e0216 */
[----:B--2---:R-:W-:-:S02]  /*7b60*/  IMAD R6, R7, R30, R18 ;  /* 0x0000001e07067224 */ /* 0x004fc400078e0212 */
[----:B------:R-:W-:Y:S02]  /*7b70*/  IMAD R26, R26, R31, R23 ;  /* 0x0000001f1a1a7224 */ /* 0x000fe400078e0217 */
[----:B------:R-:W-:Y:S02]  /*7b80*/  IMAD R11, R6, R20, R11 ;  /* 0x00000014060b7224 */ /* 0x000fe400078e020b */
[----:B------:R-:W-:Y:S02]  /*7b90*/  IMAD.MOV.U32 R10, RZ, RZ, 0x1 ;  /* 0x00000001ff0a7424 */ /* 0x000fe400078e00ff */
[----:B------:R-:W-:Y:S01]  /*7ba0*/  IMAD.MOV.U32 R6, RZ, RZ, R17 ;  /* 0x000000ffff067224 */ /* 0x000fe200078e0011 */
[----:B------:R-:W-:Y:S02]  /*7bb0*/  SEL R7, R11, R26, !P3 ;  /* 0x0000001a0b077207 */ /* 0x000fe40005800000 */
[----:B------:R-:W-:-:S07]  /*7bc0*/  SEL R26, R26, R11, !P3 ;  /* 0x0000000b1a1a7207 */ /* 0x000fce0005800000 */
.L_x_166:
[----:B------:R-:W-:Y:S01]  /*7bd0*/  UIADD3 UR5, UR9, UR5, URZ ;  /* 0x0000000509057290 */ /* 0x000fe2000fffe03f */
[----:B------:R-:W-:Y:S01]  /*7be0*/  LOP3.LUT P1, RZ, R10, 0xff, RZ, 0xc0, !PT ;  /* 0x000000ff0aff7812 */ /* 0x000fe2000782c0ff */
[----:B------:R-:W-:Y:S02]  /*7bf0*/  IMAD.MOV.U32 R10, RZ, RZ, R26 ;  /* 0x000000ffff0a7224 */ /* 0x000fe400078e001a */
[----:B------:R-:W-:Y:S02]  /*7c00*/  USHF.R.U32.HI UR6, URZ, 0x2, UR5 ;  /* 0x000000023f067899 */ /* 0x000fe40008011605 */
[----:B------:R-:W-:Y:S02]  /*7c10*/  UISETP.GT.U32.AND UP1, UPT, UR5, 0x3, UPT ;  /* 0x000000030500788c */ /* 0x000fe4000bf24070 */
[----:B------:R-:W-:Y:S02]  /*7c20*/  ULOP3.LUT UR6, UR6, 0x1, URZ, 0xc0, !UPT ;  /* 0x0000000106067892 */ /* 0x000fe4000f8ec03f */
[----:B------:R-:W-:-:S02]  /*7c30*/  UISETP.LT.U32.AND UP1, UPT, UR9, 0x4, UP1 ;  /* 0x000000040900788c */ /* 0x000fc40008f21070 */
[----:B------:R-:W-:Y:S02]  /*7c40*/  UISETP.NE.U32.AND UP0, UPT, UR6, 0x1, UPT ;  /* 0x000000010600788c */ /* 0x000fe4000bf05070 */
[----:B------:R-:W-:Y:S02]  /*7c50*/  USEL UR7, URZ, 0x1, !UP1 ;  /* 0x000000013f077887 */ /* 0x000fe4000c800000 */
[----:B------:R-:W-:Y:S02]  /*7c60*/  UISETP.GT.U32.AND UP0, UPT, UR9, 0x3, !UP0 ;  /* 0x000000030900788c */ /* 0x000fe4000c704070 */
[----:B------:R-:W-:Y:S02]  /*7c70*/  ULOP3.LUT UR5, UR5, 0x3, URZ, 0xc0, !UPT ;  /* 0x0000000305057892 */ /* 0x000fe4000f8ec03f */
[----:B------:R-:W-:-:S04]  /*7c80*/  USEL UR6, URZ, 0x1, !UP0 ;  /* 0x000000013f067887 */ /* 0x000fc8000c000000 */
[----:B------:R-:W-:Y:S01]  /*7c90*/  ULOP3.LUT UR4, UR6, UR4, UR7, 0x96, !UPT ;  /* 0x0000000406047292 */ /* 0x000fe2000f8e9607 */
[----:B------:R-:W-:Y:S11]  /*7ca0*/  @P1 BRA `(.L_x_169) ;  /* 0xffffff9400281947 */ /* 0x000ff6000383ffff */
[----:B------:R-:W-:Y:S05]  /*7cb0*/  EXIT ;  /* 0x000000000000794d */ /* 0x000fea0003800000 */
.L_x_7:
[----:B0-----:R-:W-:Y:S01]  /*7cc0*/  ULDC.64 UR4, c[0x0][0x650] ;  /* 0x0001940000047ab9 */ /* 0x001fe20000000a00 */
        /* <DEDUP_REMOVED lines=25> */
.L_x_171:
[----:B------:R-:W0:Y:S01]  /*7e60*/  LDC.64 R28, c[0x0][0x640] ;  /* 0x00019000ff1c7b82 */ /* 0x000e220000000a00 */
[-CC-:B------:R-:W-:Y:S01]  /*7e70*/  SHF.R.U64 R21, R16, R10.reuse, R17.reuse ;  /* 0x0000000a10157219 */ /* 0x180fe20000001211 */
[----:B------:R-:W-:Y:S01]  /*7e80*/  IMAD.MOV.U32 R27, RZ, RZ, 0x1 ;  /* 0x00000001ff1b7424 */ /* 0x000fe200078e00ff */
[----:B------:R-:W-:Y:S02]  /*7e90*/  SHF.R.U32.HI R5, RZ, R10, R17 ;  /* 0x0000000aff057219 */ /* 0x000fe40000011611 */
[----:B------:R-:W-:-:S03]  /*7ea0*/  IADD3 R7, P0, RZ, -R21, RZ ;  /* 0x80000015ff077210 */ /* 0x000fc60007f1e0ff */
[----:B------:R-:W1:Y:S02]  /*7eb0*/  LDC R14, c[0x0][0x618] ;  /* 0x00018600ff0e7b82 */ /* 0x000e640000000800 */
[----:B------:R-:W-:Y:S02]  /*7ec0*/  IMAD.X R5, RZ, RZ, ~R5, P0 ;  /* 0x000000ffff057224 */ /* 0x000fe400000e0e05 */
[----:B------:R-:W-:-:S04]  /*7ed0*/  IMAD.WIDE.U32 R12, R7, R24, R2 ;  /* 0x00000018070c7225 */ /* 0x000fc800078e0002 */
[----:B------:R-:W2:Y:S01]  /*7ee0*/  LDC R16, c[0x0][0x608] ;  /* 0x00018200ff107b82 */ /* 0x000ea20000000800 */
[----:B------:R-:W-:-:S04]  /*7ef0*/  IMAD R10, R5, R24, RZ ;  /* 0x00000018050a7224 */ /* 0x000fc800078e02ff */
[----:B------:R-:W-:Y:S02]  /*7f00*/  IMAD R5, R7, R25, R10 ;  /* 0x0000001907057224 */ /* 0x000fe400078e020a */
[----:B------:R-:W-:Y:S01]  /*7f10*/  IMAD.MOV.U32 R7, RZ, RZ, -0x1 ;  /* 0xffffffffff077424 */ /* 0x000fe200078e00ff */
[----:B------:R-:W3:Y:S01]  /*7f20*/  LDC R26, c[0x0][0x658] ;  /* 0x00019600ff1a7b82 */ /* 0x000ee20000000800 */
[----:B------:R-:W-:Y:S01]  /*7f30*/  IMAD.IADD R5, R13, 0x1, R5 ;  /* 0x000000010d057824 */ /* 0x000fe200078e0205 */
[----:B0-----:R-:W-:-:S04]  /*7f40*/  ISETP.NE.U32.AND P0, PT, R28, RZ, PT ;  /* 0x000000ff1c00720c */ /* 0x001fc80003f05070 */
        /* <DEDUP_REMOVED lines=8> */
[-CC-:B---3--:R-:W-:Y:S02]  /*7fd0*/  SHF.R.U64 R24, R22, R26.reuse, R5.reuse ;  /* 0x0000001a16187219 */ /* 0x188fe40000001205 */
[-C--:B------:R-:W-:Y:S02]  /*7fe0*/  SHF.L.U32 R7, R7, R26.reuse, RZ ;  /* 0x0000001a07077219 */ /* 0x080fe400000006ff */
[----:B------:R-:W-:Y:S01]  /*7ff0*/  SHF.R.U32.HI R13, RZ, R26, R5 ;  /* 0x0000001aff0d7219 */ /* 0x000fe20000011605 */
[----:B------:R-:W-:Y:S01]  /*8000*/  IMAD.MOV.U32 R12, RZ, RZ, R24 ;  /* 0x000000ffff0c7224 */ /* 0x000fe200078e0018 */
[----:B------:R-:W-:Y:S01]  /*8010*/  LOP3.LUT R31, RZ, R7, RZ, 0x33, !PT ;  /* 0x00000007ff1f7212 */ /* 0x000fe200078e33ff */
[----:B------:R-:W3:Y:S01]  /*8020*/  LDC R30, c[0x0][0x610] ;  /* 0x00018400ff1e7b82 */ /* 0x000ee20000000800 */
[----:B------:R-:W-:Y:S05]  /*8030*/  @!P0 BRA `(.L_x_172) ;  /* 0x0000000000288947 */ /* 0x000fea0003800000 */
        /* <DEDUP_REMOVED lines=10> */
.L_x_172:
[----:B-1----:R-:W-:Y:S01]  /*80e0*/  SHF.R.U64 R10, R12, R10, R13 ;  /* 0x0000000a0c0a7219 */ /* 0x002fe2000000120d */
[----:B0-----:R-:W-:Y:S01]  /*80f0*/  VIADD R9, R23, 0xffffffff ;  /* 0xffffffff17097836 */ /* 0x001fe20000000000 */
[----:B------:R-:W-:Y:S01]  /*8100*/  SHF.L.U32 R27, R27, R26, RZ ;  /* 0x0000001a1b1b7219 */ /* 0x000fe200000006ff */
[----:B------:R-:W-:Y:S01]  /*8110*/  @P3 IMAD R11, R19, R20, R8 ;  /* 0x00000014130b3224 */ /* 0x000fe200078e0208 */
[----:B------:R-:W-:Y:S01]  /*8120*/  LOP3.LUT R5, R22, R31, RZ, 0xc0, !PT ;  /* 0x0000001f16057212 */ /* 0x000fe200078ec0ff */
[----:B------:R-:W-:Y:S01]  /*8130*/  IMAD.MOV R7, RZ, RZ, -R10 ;  /* 0x000000ffff077224 */ /* 0x000fe200078e0a0a */
[----:B------:R-:W-:Y:S01]  /*8140*/  LOP3.LUT R18, R18, R9, RZ, 0xc0, !PT ;  /* 0x0000000912127212 */ /* 0x000fe200078ec0ff */
[----:B------:R-:W-:Y:S02]  /*8150*/  IMAD.MOV.U32 R16, RZ, RZ, R21 ;  /* 0x000000ffff107224 */ /* 0x000fe400078e0015 */
[----:B------:R-:W-:Y:S02]  /*8160*/  IMAD R10, R27, R10, R5 ;  /* 0x0000000a1b0a7224 */ /* 0x000fe400078e0205 */
[----:B--2---:R-:W-:-:S02]  /*8170*/  IMAD R5, R7, R25, R24 ;  /* 0x0000001907057224 */ /* 0x004fc400078e0218 */
[----:B---3--:R-:W-:Y:S02]  /*8180*/  IMAD R11, R10, R30, R11 ;  /* 0x0000001e0a0b7224 */ /* 0x008fe400078e020b */
[----:B------:R-:W-:Y:S02]  /*8190*/  IMAD R18, R5, R23, R18 ;  /* 0x0000001705127224 */ /* 0x000fe400078e0212 */
[----:B------:R-:W-:-:S03]  /*81a0*/  IMAD.MOV.U32 R7, RZ, RZ, 0x1 ;  /* 0x00000001ff077424 */ /* 0x000fc600078e00ff */
[----:B------:R-:W-:Y:S02]  /*81b0*/  SEL R5, R18, R11, !P3 ;  /* 0x0000000b12057207 */ /* 0x000fe40005800000 */
[----:B------:R-:W-:-:S07]  /*81c0*/  SEL R18, R11, R18, !P3 ;  /* 0x000000120b127207 */ /* 0x000fce0005800000 */
.L_x_170:
[----:B------:R-:W-:-:S08]  /*81d0*/  NOP ;  /* 0x0000000000007918 */ /* 0x000fd00000000000 */
[----:B------:R-:W0:-:S00]  /*81e0*/  USETMAXREG.DEALLOC.CTAPOOL 0x28 ;  /* 0x00000028000079c8 */ /* 0x000e0000080e0500 */
[----:B0-----:R-:W-:-:S13]  /*81f0*/  ISETP.NE.AND P0, PT, R6, RZ, PT ;  /* 0x000000ff0600720c */ /* 0x001fda0003f05270 */
[----:B------:R-:W-:Y:S05]  /*8200*/  @P0 EXIT ;  /* 0x000000000000094d */ /* 0x000fea0003800000 */
[----:B------:R-:W-:Y:S01]  /*8210*/  LOP3.LUT P0, RZ, R7, 0xff, RZ, 0xc0, !PT ;  /* 0x000000ff07ff7812 */ /* 0x000fe2000780c0ff */
[----:B------:R-:W-:Y:S02]  /*8220*/  IMAD.MOV.U32 R15, RZ, RZ, 0x1 ;  /* 0x00000001ff0f7424 */ /* 0x000fe400078e00ff */
[----:B------:R-:W-:-:S10]  /*8230*/  IMAD.MOV.U32 R14, RZ, RZ, RZ ;  /* 0x000000ffff0e7224 */ /* 0x000fd400078e00ff */
[----:B------:R-:W-:Y:S05]  /*8240*/  @!P0 BRA `(.L_x_173) ;  /* 0x0000000c00348947 */ /* 0x000fea0003800000 */
[----:B------:R-:W0:Y:S01]  /*8250*/  LDC R6, c[0x0][0x28c] ;  /* 0x0000a300ff067b82 */ /* 0x000e220000000800 */
[----:B------:R-:W-:Y:S01]  /*8260*/  ULDC UR5, c[0x0][0x658] ;  /* 0x0001960000057ab9 */ /* 0x000fe20000000800 */
[----:B------:R-:W-:Y:S01]  /*8270*/  UMOV UR7, 0xffffffff ;  /* 0xffffffff00077882 */ /* 0x000fe20000000000 */
[----:B------:R-:W-:Y:S01]  /*8280*/  ULDC UR6, c[0x0][0xc] ;  /* 0x0000030000067ab9 */ /* 0x000fe20000000800 */
[----:B------:R-:W-:Y:S01]  /*8290*/  USHF.L.U32 UR8, UR7, UR5, URZ ;  /* 0x0000000507087299 */ /* 0x000fe2000800063f */
[----:B------:R-:W-:Y:S01]  /*82a0*/  BSSY B0, `(.L_x_173) ;  /* 0x00000c7000007945 */ /* 0x000fe20003800000 */
[----:B------:R-:W-:Y:S01]  /*82b0*/  UMOV UR9, 0x1 ;  /* 0x0000000100097882 */ /* 0x000fe20000000000 */
[----:B------:R-:W-:Y:S01]  /*82c0*/  ULDC UR7, c[0x0][0x10] ;  /* 0x0000040000077ab9 */ /* 0x000fe20000000800 */
[----:B------:R-:W1:Y:S01]  /*82d0*/  S2UR UR10, SR_CgaCtaId ;  /* 0x00000000000a79c3 */ /* 0x000e620000008800 */
[----:B------:R-:W-:Y:S01]  /*82e0*/  UIMAD.WIDE.U32 UR6, UR6, UR7, URZ ;  /* 0x00000007060672a5 */ /* 0x000fe2000f8e003f */
[----:B------:R-:W-:Y:S01]  /*82f0*/  IMAD.MOV.U32 R12, RZ, RZ, 0x1 ;  /* 0x00000001ff0c7424 */ /* 0x000fe200078e00ff */
[----:B------:R-:W-:Y:S01]  /*8300*/  USHF.L.U32 UR18, UR9, UR5, URZ ;  /* 0x0000000509127299 */ /* 0x000fe2000800063f */
[----:B------:R-:W-:Y:S01]  /*8310*/  LOP3.LUT R17, R4, 0x2, RZ, 0xfc, !PT ;  /* 0x0000000204117812 */ /* 0x000fe200078efcff */
[----:B------:R-:W-:Y:S01]  /*8320*/  IMAD.MOV.U32 R15, RZ, RZ, 0x1 ;  /* 0x00000001ff0f7424 */ /* 0x000fe200078e00ff */
[----:B------:R-:W-:Y:S01]  /*8330*/  ULDC UR5, c[0x0][0x14] ;  /* 0x0000050000057ab9 */ /* 0x000fe20000000800 */
[----:B------:R-:W-:Y:S01]  /*8340*/  IMAD.MOV.U32 R14, RZ, RZ, RZ ;  /* 0x000000ffff0e7224 */ /* 0x000fe200078e00ff */
[----:B------:R-:W-:-:S02]  /*8350*/  UIMAD.WIDE.U32 UR20, UR6, UR5, URZ ;  /* 0x00000005061472a5 */ /* 0x000fc4000f8e003f */
[----:B------:R-:W-:Y:S01]  /*8360*/  UIMAD UR13, UR7, UR5, URZ ;  /* 0x00000005070d72a4 */ /* 0x000fe2000f8e023f */
[----:B------:R-:W-:Y:S01]  /*8370*/  ULDC UR4, c[0x0][0x600] ;  /* 0x0001800000047ab9 */ /* 0x000fe20000000800 */
[----:B------:R-:W-:Y:S02]  /*8380*/  ULOP3.LUT UR17, URZ, UR8, URZ, 0x33, !UPT ;  /* 0x000000083f117292 */ /* 0x000fe4000f8e333f */
[----:B------:R-:W-:Y:S01]  /*8390*/  UIADD3 UR4, UR4, -0x1, URZ ;  /* 0xffffffff04047890 */ /* 0x000fe2000fffe03f */
[----:B0-----:R-:W-:Y:S01]  /*83a0*/  VIADD R6, R6, 0x1f ;  /* 0x0000001f06067836 */ /* 0x001fe20000000000 */
[----:B------:R-:W-:Y:S01]  /*83b0*/  UIADD3 UR13, UR21, UR13, URZ ;  /* 0x0000000d150d7290 */ /* 0x000fe2000fffe03f */
[----:B------:R-:W-:-:S03]  /*83c0*/  ULDC.64 UR22, c[0x0][0x198] ;  /* 0x0000660000167ab9 */ /* 0x000fc60000000a00 */
[----:B------:R-:W-:Y:S01]  /*83d0*/  SHF.R.S32.HI R7, RZ, 0x1f, R6 ;  /* 0x0000001fff077819 */ /* 0x000fe20000011406 */
[----:B-1----:R-:W-:-:S03]  /*83e0*/  IMAD.U32 R11, RZ, RZ, UR10 ;  /* 0x0000000aff0b7e24 */ /* 0x002fc6000f8e00ff */
[----:B------:R-:W-:-:S04]  /*83f0*/  LEA.HI R7, R7, R6, RZ, 0x5 ;  /* 0x0000000607077211 */ /* 0x000fc800078f28ff */
[----:B------:R-:W-:-:S05]  /*8400*/  SHF.R.S32.HI R13, RZ, 0x5, R7 ;  /* 0x00000005ff0d7819 */ /* 0x000fca0000011407 */
[----:B------:R-:W-:-:S07]  /*8410*/  VIADD R10, R13, 0x1 ;  /* 0x000000010d0a7836 */ /* 0x000fce0000000000 */
.L_x_184:
[----:B------:R-:W-:-:S03]  /*8420*/  UMOV UR5, 0xffffffff ;  /* 0xffffffff00057882 */ /* 0x000fc60000000000 */
[----:B------:R-:W-:Y:S05]  /*8430*/  BRA.DIV UR5, `(.L_x_174) ;  /* 0x0000000e05a87947 */ /* 0x000fea000b800000 */
[----:B------:R-:W-:-:S13]  /*8440*/  ELECT P0, URZ, PT ;  /* 0x00000000003f782f */ /* 0x000fda0003800000 */
.L_x_195:
[----:B------:R-:W0:Y:S01]  /*8450*/  LDC R6, c[0x0][0x28c] ;  /* 0x0000a300ff067b82 */ /* 0x000e220000000800 */
[----:B------:R-:W-:Y:S01]  /*8460*/  BSSY B1, `(.L_x_175) ;  /* 0x0000039000017945 */ /* 0x000fe20003800000 */
[----:B0-----:R-:W-:-:S13]  /*8470*/  ISETP.LT.OR P0, PT, R6, 0x1, !P0 ;  /* 0x000000010600780c */ /* 0x001fda0004701670 */
[----:B------:R-:W-:Y:S05]  /*8480*/  @P0 BRA `(.L_x_176) ;  /* 0x0000000000d80947 */ /* 0x000fea0003800000 */
[----:B------:R-:W-:Y:S02]  /*8490*/  IMAD R18, R18, 0x2, R11 ;  /* 0x0000000212127824 */ /* 0x000fe400078e020b */
[----:B------:R-:W-:Y:S02]  /*84a0*/  IMAD.SHL.U32 R19, R5, 0x80, RZ ;  /* 0x0000008005137824 */ /* 0x000fe400078e00ff */
[----:B------:R-:W-:Y:S02]  /*84b0*/  IMAD.MOV.U32 R22, RZ, RZ, RZ ;  /* 0x000000ffff167224 */ /* 0x000fe400078e00ff */
[----:B------:R-:W-:Y:S02]  /*84c0*/  IMAD.MOV.U32 R5, RZ, RZ, R10 ;  /* 0x000000ffff057224 */ /* 0x000fe400078e000a */
[----:B------:R-:W-:Y:S02]  /*84d0*/  IMAD.MOV.U32 R6, RZ, RZ, R15 ;  /* 0x000000ffff067224 */ /* 0x000fe400078e000f */
[----:B------:R-:W-:-:S02]  /*84e0*/  IMAD.MOV.U32 R7, RZ, RZ, R14 ;  /* 0x000000ffff077224 */ /* 0x000fc400078e000e */
[----:B------:R-:W-:-:S07]  /*84f0*/  IMAD.SHL.U32 R18, R18, 0x40, RZ ;  /* 0x0000004012127824 */ /* 0x000fce00078e00ff */
.L_x_179:
[----:B------:R-:W0:Y:S01]  /*8500*/  S2UR UR5, SR_CgaCtaId ;  /* 0x00000000000579c3 */ /* 0x000e220000008800 */
[----:B------:R-:W-:Y:S02]  /*8510*/  MOV R8, 0x400 ;  /* 0x0000040000087802 */ /* 0x000fe40000000f00 */
[----:B------:R-:W-:-:S13]  /*8520*/  LOP3.LUT P1, RZ, R0, 0x7f, RZ, 0xc0, !PT ;  /* 0x0000007f00ff7812 */ /* 0x000fda000782c0ff */
[----:B------:R-:W1:Y:S01]  /*8530*/  @!P1 LDC R9, c[0x0][0x500] ;  /* 0x00014000ff099b82 */ /* 0x000e620000000800 */
[----:B0-----:R-:W-:-:S05]  /*8540*/  IMAD.U32 R11, RZ, RZ, UR5 ;  /* 0x00000005ff0b7e24 */ /* 0x001fca000f8e00ff */
[----:B------:R-:W-:Y:S02]  /*8550*/  LEA R20, R11, R8, 0x18 ;  /* 0x000000080b147211 */ /* 0x000fe400078ec0ff */
[----:B------:R-:W-:-:S03]  /*8560*/  SHF.L.U32 R8, R6, 0x1f, RZ ;  /* 0x0000001f06087819 */ /* 0x000fc600000006ff */
[----:B------:R-:W-:-:S04]  /*8570*/  IMAD R21, R7, 0x8, R20 ;  /* 0x0000000807157824 */ /* 0x000fc800078e0214 */
[----:B------:R-:W0:Y:S02]  /*8580*/  SYNCS.PHASECHK.TRANS64.TRYWAIT P0, [R21+URZ+0x20], R8 ;  /* 0x00002008150075a7 */ /* 0x000e24000800017f */
[----:B01----:R-:W-:Y:S05]  /*8590*/  @!P0 BRA `(.L_x_177) ;  /* 0x0000000c00708947 */ /* 0x003fea0003800000 */
.L_x_196:
[----:B0-----:R-:W-:Y:S01]  /*85a0*/  PRMT R8, R17, 0x9910, RZ ;  /* 0x0000991011087816 */ /* 0x001fe200000000ff */
[----:B------:R0:W-:Y:S03]  /*85b0*/  @!P1 SYNCS.ARRIVE.TRANS64 RZ, [R21+URZ], R9 ;  /* 0x0000000915ff99a7 */ /* 0x0001e6000800003f */
[----:B------:R-:W-:-:S13]  /*85c0*/  ISETP.NE.AND P0, PT, R8, 0x2, PT ;  /* 0x000000020800780c */ /* 0x000fda0003f05270 */
[----:B0-----:R-:W-:Y:S05]  /*85d0*/  @P0 BRA `(.L_x_178) ;  /* 0x0000000000040947 */ /* 0x001fea0003800000 */
[----:B------:R-:W-:Y:S01]  /*85e0*/  BPT.TRAP 0x1 ;  /* 0x000000040000795c */ /* 0x000fe20000300000 */
.L_x_178:
[----:B------:R-:W-:Y:S01]  /*85f0*/  IMAD.SHL.U32 R8, R7, 0x1000, RZ ;  /* 0x0000100007087824 */ /* 0x000fe200078e00ff */
[C---:B------:R-:W-:Y:S01]  /*8600*/  R2UR UR8, R20.reuse ;  /* 0x00000000140872ca */ /* 0x040fe200000e0000 */
[----:B------:R-:W-:Y:S01]  /*8610*/  VIADD R5, R5, 0xffffffff ;  /* 0xffffffff05057836 */ /* 0x000fe20000000000 */
[----:B------:R-:W-:Y:S01]  /*8620*/  R2UR UR9, R21 ;  /* 0x00000000150972ca */ /* 0x000fe200000e0000 */
[--C-:B------:R-:W-:Y:S01]  /*8630*/  IMAD R9, R11, 0x800, R8.reuse ;  /* 0x000008000b097824 */ /* 0x100fe200078e0208 */
[----:B------:R-:W-:Y:S01]  /*8640*/  IADD3 R8, R20, 0x4100, R8 ;  /* 0x0000410014087810 */ /* 0x000fe20007ffe008 */
[----:B------:R-:W-:Y:S01]  /*8650*/  UIADD3 UR6, UP0, UR22, 0xf0, URZ ;  /* 0x000000f016067890 */ /* 0x000fe2000ff1e03f */
[----:B------:R-:W-:Y:S01]  /*8660*/  R2UR UR11, R18 ;  /* 0x00000000120b72ca */ /* 0x000fe200000e0000 */
[----:B------:R-:W-:Y:S01]  /*8670*/  UIADD3 UR24, UP1, UR22, 0x1f0, URZ ;  /* 0x000001f016187890 */ /* 0x000fe2000ff3e03f */
[----:B------:R-:W-:Y:S01]  /*8680*/  R2UR UR5, R9 ;  /* 0x00000000090572ca */ /* 0x000fe200000e0000 */
[----:B------:R-:W-:Y:S01]  /*8690*/  UIADD3.X UR7, URZ, UR23, URZ, UP0, !UPT ;  /* 0x000000173f077290 */ /* 0x000fe200087fe43f */
[----:B------:R-:W-:Y:S01]  /*86a0*/  R2UR UR10, R22 ;  /* 0x00000000160a72ca */ /* 0x000fe200000e0000 */
[----:B------:R-:W-:Y:S01]  /*86b0*/  VIADD R7, R7, 0x1 ;  /* 0x0000000107077836 */ /* 0x000fe20000000000 */
[----:B------:R-:W-:Y:S01]  /*86c0*/  R2UR UR12, R16 ;  /* 0x00000000100c72ca */ /* 0x000fe200000e0000 */
[----:B------:R-:W-:Y:S01]  /*86d0*/  UIADD3.X UR25, URZ, UR23, URZ, UP1, !UPT ;  /* 0x000000173f197290 */ /* 0x000fe20008ffe43f */
[----:B------:R-:W-:Y:S01]  /*86e0*/  R2UR UR16, R8 ;  /* 0x00000000081072ca */ /* 0x000fe200000e0000 */
[----:B------:R-:W-:Y:S01]  /*86f0*/  UMOV UR14, 0x0 ;  /* 0x00000000000e7882 */ /* 0x000fe20000000000 */
[----:B------:R-:W-:Y:S01]  /*8700*/  R2UR UR19, R19 ;  /* 0x00000000131372ca */ /* 0x000fe200000e0000 */
[----:B------:R-:W-:Y:S01]  /*8710*/  UMOV UR15, 0x10000000 ;  /* 0x10000000000f7882 */ /* 0x000fe20000000000 */
[----:B------:R-:W-:Y:S01]  /*8720*/  ISETP.GT.AND P1, PT, R5, 0x1, PT ;  /* 0x000000010500780c */ /* 0x000fe20003f24270 */
[----:B------:R-:W-:Y:S01]  /*8730*/  VIADD R22, R22, 0x20 ;  /* 0x0000002016167836 */ /* 0x000fe20000000000 */
[----:B------:R-:W-:Y:S01]  /*8740*/  ISETP.NE.AND P0, PT, R7, 0x4, PT ;  /* 0x000000040700780c */ /* 0x000fe20003f05270 */
[----:B------:R-:W-:-:S03]  /*8750*/  UIADD3 UR8, UR8, 0x100, UR5 ;  /* 0x0000010008087890 */ /* 0x000fc6000fffe005 */
[----:B------:R-:W-:Y:S01]  /*8760*/  UMOV UR5, 0x30000 ;  /* 0x0003000000057882 */ /* 0x000fe20000000000 */
[----:B------:R-:W-:Y:S02]  /*8770*/  SEL R9, RZ, 0x1, P0 ;  /* 0x00000001ff097807 */ /* 0x000fe40000000000 */
[----:B------:R-:W-:Y:S02]  /*8780*/  SEL R7, R7, RZ, P0 ;  /* 0x000000ff07077207 */ /* 0x000fe40000000000 */
[----:B------:R-:W-:Y:S01]  /*8790*/  LOP3.LUT R6, R6, R9, RZ, 0x3c, !PT ;  /* 0x0000000906067212 */ /* 0x000fe200078e3cff */
[----:B------:R0:W-:Y:S02]  /*87a0*/  UTMALDG.3D.MULTICAST [UR8], [UR6], UR5, desc[UR14] ;  /* 0x00000e08060073b4 */ /* 0x0001e40008011805 */
[----:B0-----:R-:W-:Y:S01]  /*87b0*/  UMOV UR8, UR16 ;  /* 0x0000001000087c82 */ /* 0x001fe20008000000 */
[----:B------:R-:W-:Y:S02]  /*87c0*/  UMOV UR11, UR19 ;  /* 0x00000013000b7c82 */ /* 0x000fe40008000000 */
[----:B------:R0:W-:Y:S02]  /*87d0*/  UTMALDG.3D [UR8], [UR24], desc[UR14] ;  /* 0x00000e08180075b4 */ /* 0x0001e40008011000 */
[----:B0-----:R-:W-:Y:S05]  /*87e0*/  @P1 BRA `(.L_x_179) ;  /* 0xfffffffc00441947 */ /* 0x001fea000383ffff */
.L_x_176:
[----:B------:R-:W-:Y:S05]  /*87f0*/  BSYNC B1 ;  /* 0x0000000000017941 */ /* 0x000fea0003800000 */
.L_x_175:
[----:B------:R-:W-:Y:S01]  /*8800*/  LOP3.LUT P1, RZ, R12, 0xff, RZ, 0xc0, !PT ;  /* 0x000000ff0cff7812 */ /* 0x000fe2000782c0ff */
[C---:B------:R-:W-:Y:S01]  /*8810*/  IMAD.IADD R14, R13.reuse, 0x1, R14 ;  /* 0x000000010d0e7824 */ /* 0x040fe200078e020e */
[----:B------:R-:W-:Y:S01]  /*8820*/  IADD3 R2, P2, R2, UR20, RZ ;  /* 0x0000001402027c10 */ /* 0x000fe2000ff5e0ff */
[----:B------:R-:W-:Y:S01]  /*8830*/  ULDC.64 UR6, c[0x0][0x650] ;  /* 0x0001940000067ab9 */ /* 0x000fe20000000a00 */
[----:B------:R-:W-:Y:S01]  /*8840*/  BSSY B1, `(.L_x_180) ;  /* 0x000006a000017945 */ /* 0x000fe20003800000 */
[----:B------:R-:W-:Y:S01]  /*8850*/  IMAD.MOV.U32 R18, RZ, RZ, -0x1 ;  /* 0xffffffffff127424 */ /* 0x000fe200078e00ff */
[----:B------:R-:W-:Y:S01]  /*8860*/  ISETP.GT.U32.AND P0, PT, R14, 0x3, PT ;  /* 0x000000030e00780c */ /* 0x000fe20003f04070 */
[----:B------:R-:W-:Y:S01]  /*8870*/  IMAD.MOV.U32 R16, RZ, RZ, -0x1 ;  /* 0xffffffffff107424 */ /* 0x000fe200078e00ff */
[----:B------:R-:W-:Y:S02]  /*8880*/  SHF.R.U32.HI R5, RZ, 0x2, R14 ;  /* 0x00000002ff057819 */ /* 0x000fe4000001160e */
[----:B------:R-:W-:-:S02]  /*8890*/  ISETP.LT.U32.AND P0, PT, R13, 0x4, P0 ;  /* 0x000000040d00780c */ /* 0x000fc40000701070 */
[----:B------:R-:W-:Y:S01]  /*88a0*/  IADD3.X R3, R3, UR13, RZ, P2, !PT ;  /* 0x0000000d03037c10 */ /* 0x000fe200097fe4ff */
[----:B------:R-:W0:Y:S01]  /*88b0*/  @P1 S2R R11, SR_CgaCtaId ;  /* 0x00000000000b1919 */ /* 0x000e220000008800 */
[----:B------:R-:W-:Y:S02]  /*88c0*/  @P1 MOV R6, 0x400 ;  /* 0x0000040000061802 */ /* 0x000fe40000000f00 */
[----:B------:R-:W-:Y:S02]  /*88d0*/  ISETP.GE.U32.AND P2, PT, R2, UR6, PT ;  /* 0x0000000602007c0c */ /* 0x000fe4000bf46070 */
[----:B------:R-:W-:Y:S02]  /*88e0*/  LOP3.LUT R5, R5, 0x1, RZ, 0xc0, !PT ;  /* 0x0000000105057812 */ /* 0x000fe400078ec0ff */
[----:B------:R-:W-:Y:S02]  /*88f0*/  LOP3.LUT R14, R14, 0x3, RZ, 0xc0, !PT ;  /* 0x000000030e0e7812 */ /* 0x000fe400078ec0ff */
[----:B------:R-:W-:-:S02]  /*8900*/  PRMT R12, RZ, 0x7610, R12 ;  /* 0x00007610ff0c7816 */ /* 0x000fc4000000000c */
[----:B0-----:R-:W-:-:S04]  /*8910*/  @P1 LEA R6, R11, R6, 0x18 ;  /* 0x000000060b061211 */ /* 0x001fc800078ec0ff */
[----:B------:R0:W-:Y:S01]  /*8920*/  @P1 SYNCS.ARRIVE.TRANS64.A1T0 RZ, [R6+URZ+0x58], RZ ;  /* 0x000058ff06ff19a7 */ /* 0x0001e2000810003f */
[----:B------:R-:W-:-:S04]  /*8930*/  ISETP.NE.U32.AND P1, PT, R5, 0x1, PT ;  /* 0x000000010500780c */ /* 0x000fc80003f25070 */
[----:B------:R-:W-:Y:S02]  /*8940*/  ISETP.GT.U32.AND P1, PT, R13, 0x3, !P1 ;  /* 0x000000030d00780c */ /* 0x000fe40004f24070 */
[----:B0-----:R-:W-:Y:S02]  /*8950*/  SEL R6, RZ, 0x1, !P0 ;  /* 0x00000001ff067807 */ /* 0x001fe40004000000 */
[----:B------:R-:W-:Y:S02]  /*8960*/  ISETP.GE.U32.AND.EX P0, PT, R3, UR7, PT, P2 ;  /* 0x0000000703007c0c */ /* 0x000fe4000bf06120 */
[----:B------:R-:W-:-:S04]  /*8970*/  SEL R5, RZ, 0x1, !P1 ;  /* 0x00000001ff057807 */ /* 0x000fc80004800000 */
[--C-:B------:R-:W-:Y:S01]  /*8980*/  LOP3.LUT R15, R5, R15, R6.reuse, 0x96, !PT ;  /* 0x0000000f050f7212 */ /* 0x100fe200078e9606 */
[----:B------:R-:W-:Y:S01]  /*8990*/  IMAD.MOV.U32 R5, RZ, RZ, -0x1 ;  /* 0xffffffffff057424 */ /* 0x000fe200078e00ff */
[----:B------:R-:W-:-:S05]  /*89a0*/  PRMT R6, RZ, 0x7610, R6 ;  /* 0x00007610ff067816 */ /* 0x000fca0000000006 */
[----:B------:R-:W-:Y:S05]  /*89b0*/  @P0 BRA `(.L_x_181) ;  /* 0x0000000400480947 */ /* 0x000fea0003800000 */
[----:B------:R-:W0:Y:S01]  /*89c0*/  S2R R18, SR_CTAID.X ;  /* 0x0000000000127919 */ /* 0x000e220000002500 */
[----:B------:R-:W-:Y:S01]  /*89d0*/  ULDC.64 UR6, c[0x0][0x628] ;  /* 0x00018a0000067ab9 */ /* 0x000fe20000000a00 */
[----:B------:R-:W1:Y:S01]  /*89e0*/  LDC R19, c[0x0][0x144] ;  /* 0x00005100ff137b82 */ /* 0x000e620000000800 */
[----:B------:R-:W-:Y:S01]  /*89f0*/  ISETP.NE.U32.AND P0, PT, RZ, UR6, PT ;  /* 0x00000006ff007c0c */ /* 0x000fe2000bf05070 */
[----:B------:R-:W2:Y:S01]  /*8a00*/  S2R R5, SR_CTAID.Y ;  /* 0x0000000000057919 */ /* 0x000ea20000002600 */
[----:B------:R-:W-:Y:S01]  /*8a10*/  ULDC UR8, c[0x0][0x630] ;  /* 0x00018c0000087ab9 */ /* 0x000fe20000000800 */
[----:B------:R-:W-:Y:S01]  /*8a20*/  ULDC UR9, c[0x0][0x150] ;  /* 0x0000540000097ab9 */ /* 0x000fe20000000800 */
[----:B------:R-:W-:Y:S01]  /*8a30*/  ISETP.NE.AND.EX P0, PT, RZ, UR7, PT, P0 ;  /* 0x00000007ff007c0c */ /* 0x000fe2000bf05300 */
[----:B------:R-:W-:Y:S02]  /*8a40*/  IMAD.MOV.U32 R6, RZ, RZ, R2 ;  /* 0x000000ffff067224 */ /* 0x000fe400078e0002 */
[----:B------:R-:W-:Y:S01]  /*8a50*/  IMAD.MOV.U32 R7, RZ, RZ, R3 ;  /* 0x000000ffff077224 */ /* 0x000fe200078e0003 */
[----:B0-----:R-:W-:-:S09]  /*8a60*/  I2FP.F32.U32 R20, R18 ;  /* 0x0000001200147245 */ /* 0x001fd20000201000 */
[----:B------:R-:W-:Y:S05]  /*8a70*/  @!P0 BRA `(.L_x_182) ;  /* 0x0000000000288947 */ /* 0x000fea0003800000 */
[----:B------:R-:W-:Y:S02]  /*8a80*/  ULDC UR5, c[0x0][0x634] ;  /* 0x00018d0000057ab9 */ /* 0x000fe40000000800 */
[----:B------:R-:W-:-:S05]  /*8a90*/  IADD3 R7, P0, R2, UR5, RZ ;  /* 0x0000000502077c10 */ /* 0x000fca000ff1e0ff */
[----:B------:R-:W-:-:S04]  /*8aa0*/  IMAD.X R21, RZ, RZ, R3, P0 ;  /* 0x000000ffff157224 */ /* 0x000fc800000e0603 */
[----:B------:R-:W-:-:S04]  /*8ab0*/  IMAD.WIDE.U32 R8, R21, UR6, RZ ;  /* 0x0000000615087c25 */ /* 0x000fc8000f8e00ff */
[----:B------:R-:W-:-:S04]  /*8ac0*/  IMAD.WIDE.U32 R8, P0, R7, UR7, R8 ;  /* 0x0000000707087c25 */ /* 0x000fc8000f800008 */
[----:B------:R-:W-:-:S04]  /*8ad0*/  IMAD.WIDE.U32 R6, R7, UR6, RZ ;  /* 0x0000000607067c25 */ /* 0x000fc8000f8e00ff */
[----:B------:R-:W-:Y:S01]  /*8ae0*/  IMAD.MOV.U32 R6, RZ, RZ, R9 ;  /* 0x000000ffff067224 */ /* 0x000fe200078e0009 */
[----:B------:R-:W-:Y:S01]  /*8af0*/  IADD3 RZ, P1, R7, R8, RZ ;  /* 0x0000000807ff7210 */ /* 0x000fe20007f3e0ff */
[----:B------:R-:W-:-:S04]  /*8b00*/  IMAD.X R7, RZ, RZ, RZ, P0 ;  /* 0x000000ffff077224 */ /* 0x000fc800000e06ff */
[----:B------:R-:W-:-:S08]  /*8b10*/  IMAD.WIDE.U32.X R6, R21, UR7, R6, P1 ;  /* 0x0000000715067c25 */ /* 0x000fd000088e0406 */
.L_x_182:
[----:B------:R-:W-:Y:S01]  /*8b20*/  FMUL R20, R20, UR9 ;  /* 0x0000000914147c20 */ /* 0x000fe20008400000 */
[--C-:B------:R-:W-:Y:S01]  /*8b30*/  SHF.R.U64 R16, R6, UR8, R7.reuse ;  /* 0x0000000806107c19 */ /* 0x100fe20008001207 */
[----:B------:R-:W-:Y:S01]  /*8b40*/  ULDC.64 UR6, c[0x0][0x620] ;  /* 0x0001880000067ab9 */ /* 0x000fe20000000a00 */
[----:B------:R-:W-:Y:S01]  /*8b50*/  SHF.R.U32.HI R6, RZ, UR8, R7 ;  /* 0x00000008ff067c19 */ /* 0x000fe20008011607 */
[----:B------:R-:W-:Y:S01]  /*8b60*/  ULDC.64 UR8, c[0x0][0x640] ;  /* 0x0001900000087ab9 */ /* 0x000fe20000000a00 */
[----:B------:R-:W-:Y:S01]  /*8b70*/  IADD3 R7, P0, RZ, -R16, RZ ;  /* 0x80000010ff077210 */ /* 0x000fe20007f1e0ff */
[----:B------:R-:W0:Y:S01]  /*8b80*/  F2I.U32.TRUNC.NTZ R20, R20 ;  /* 0x0000001400147305 */ /* 0x000e22000020f000 */
[----:B------:R-:W3:Y:S01]  /*8b90*/  LDC R22, c[0x0][0x148] ;  /* 0x00005200ff167b82 */ /* 0x000ee20000000800 */
[----:B------:R-:W-:Y:S02]  /*8ba0*/  ULDC UR5, c[0x0][0x618] ;  /* 0x0001860000057ab9 */ /* 0x000fe40000000800 */
[----:B------:R-:W-:Y:S01]  /*8bb0*/  IMAD.X R6, RZ, RZ, ~R6, P0 ;  /* 0x000000ffff067224 */ /* 0x000fe200000e0e06 */
[----:B------:R-:W-:-:S03]  /*8bc0*/  ISETP.NE.U32.AND P0, PT, RZ, UR8, PT ;  /* 0x00000008ff007c0c */ /* 0x000fc6000bf05070 */
[----:B------:R-:W-:Y:S01]  /*8bd0*/  IMAD R6, R6, UR6, RZ ;  /* 0x0000000606067c24 */ /* 0x000fe2000f8e02ff */
[----:B------:R-:W-:-:S03]  /*8be0*/  ISETP.NE.AND.EX P0, PT, RZ, UR9, PT, P0 ;  /* 0x00000009ff007c0c */ /* 0x000fc6000bf05300 */
[C---:B------:R-:W-:Y:S02]  /*8bf0*/  IMAD R9, R7.reuse, UR7, R6 ;  /* 0x0000000707097c24 */ /* 0x040fe4000f8e0206 */
[----:B------:R-:W-:Y:S01]  /*8c00*/  IMAD.WIDE.U32 R6, R7, UR6, R2 ;  /* 0x0000000607067c25 */ /* 0x000fe2000f8e0002 */
[----:B------:R-:W-:-:S03]  /*8c10*/  ULDC UR6, c[0x0][0x154] ;  /* 0x0000550000067ab9 */ /* 0x000fc60000000800 */
[----:B0-----:R-:W-:Y:S02]  /*8c20*/  IMAD.MOV R8, RZ, RZ, -R20 ;  /* 0x000000ffff087224 */ /* 0x001fe400078e0a14 */
[----:B------:R-:W-:Y:S02]  /*8c30*/  IMAD.IADD R7, R7, 0x1, R9 ;  /* 0x0000000107077824 */ /* 0x000fe400078e0209 */
[----:B-1----:R-:W-:Y:S01]  /*8c40*/  IMAD R18, R19, R8, R18 ;  /* 0x0000000813127224 */ /* 0x002fe200078e0212 */
[----:B--2---:R-:W-:Y:S02]  /*8c50*/  I2FP.F32.U32 R8, R5 ;  /* 0x0000000500087245 */ /* 0x004fe40000201000 */
[--C-:B------:R-:W-:Y:S02]  /*8c60*/  SHF.R.U64 R19, R6, UR5, R7.reuse ;  /* 0x0000000506137c19 */ /* 0x100fe40008001207 */
[----:B------:R-:W-:Y:S01]  /*8c70*/  SHF.R.U32.HI R6, RZ, UR5, R7 ;  /* 0x00000005ff067c19 */ /* 0x000fe20008011607 */
[----:B------:R-:W-:Y:S01]  /*8c80*/  FMUL R8, R8, UR6 ;  /* 0x0000000608087c20 */ /* 0x000fe20008400000 */
[----:B------:R-:W-:-:S02]  /*8c90*/  ULDC UR5, c[0x0][0x608] ;  /* 0x0001820000057ab9 */ /* 0x000fc40000000800 */
[--C-:B------:R-:W-:Y:S01]  /*8ca0*/  SHF.R.U64 R21, R19, UR5, R6.reuse ;  /* 0x0000000513157c19 */ /* 0x100fe20008001206 */
[----:B------:R0:W1:Y:S01]  /*8cb0*/  F2I.U32.TRUNC.NTZ R24, R8 ;  /* 0x0000000800187305 */ /* 0x000062000020f000 */
[----:B------:R-:W-:Y:S01]  /*8cc0*/  SHF.R.U32.HI R6, RZ, UR5, R6 ;  /* 0x00000005ff067c19 */ /* 0x000fe20008011606 */
[----:B------:R-:W-:-:S03]  /*8cd0*/  ULDC UR5, c[0x0][0x658] ;  /* 0x0001960000057ab9 */ /* 0x000fc60000000800 */
[--C-:B------:R-:W-:Y:S02]  /*8ce0*/  SHF.R.U64 R20, R21, UR5, R6.reuse ;  /* 0x0000000515147c19 */ /* 0x100fe40008001206 */
[----:B------:R-:W-:-:S03]  /*8cf0*/  SHF.R.U32.HI R23, RZ, UR5, R6 ;  /* 0x00000005ff177c19 */ /* 0x000fc60008011606 */
[----:B------:R-:W-:Y:S02]  /*8d00*/  IMAD.MOV.U32 R6, RZ, RZ, R20 ;  /* 0x000000ffff067224 */ /* 0x000fe400078e0014 */
[----:B------:R-:W-:Y:S01]  /*8d10*/  IMAD.MOV.U32 R7, RZ, RZ, R23 ;  /* 0x000000ffff077224 */ /* 0x000fe200078e0017 */
[----:B0-----:R-:W-:Y:S06]  /*8d20*/  @!P0 BRA `(.L_x_183) ;  /* 0x0000000000288947 */ /* 0x001fec0003800000 */
        /* <DEDUP_REMOVED lines=10> */
.L_x_183:
[----:B------:R-:W-:Y:S01]  /*8dd0*/  ULDC UR5, c[0x0][0x648] ;  /* 0x0001920000057ab9 */ /* 0x000fe20000000800 */
[----:B-1----:R-:W-:Y:S01]  /*8de0*/  IMAD.MOV R24, RZ, RZ, -R24 ;  /* 0x000000ffff187224 */ /* 0x002fe200078e0a18 */
[----:B------:R-:W-:Y:S01]  /*8df0*/  SHF.R.U64 R6, R6, UR5, R7 ;  /* 0x0000000506067c19 */ /* 0x000fe20008001207 */
[----:B------:R-:W-:Y:S01]  /*8e00*/  ULDC UR5, c[0x0][0x638] ;  /* 0x00018e0000057ab9 */ /* 0x000fe20000000800 */
[----:B------:R-:W-:Y:S01]  /*8e10*/  LOP3.LUT R21, R21, UR17, RZ, 0xc0, !PT ;  /* 0x0000001115157c12 */ /* 0x000fe2000f8ec0ff */
[----:B---3--:R-:W-:Y:S01]  /*8e20*/  @P3 IMAD R18, R22, R24, R5 ;  /* 0x0000001816123224 */ /* 0x008fe200078e0205 */
[----:B------:R-:W-:Y:S01]  /*8e30*/  LOP3.LUT R7, R19, UR4, RZ, 0xc0, !PT ;  /* 0x0000000413077c12 */ /* 0x000fe2000f8ec0ff */
[----:B------:R-:W-:Y:S01]  /*8e40*/  IMAD.MOV R5, RZ, RZ, -R6 ;  /* 0x000000ffff057224 */ /* 0x000fe200078e0a06 */
[----:B------:R-:W-:Y:S01]  /*8e50*/  ULDC UR6, c[0x0][0x610] ;  /* 0x0001840000067ab9 */ /* 0x000fe20000000800 */
[----:B------:R-:W-:Y:S02]  /*8e60*/  IMAD R21, R6, UR18, R21 ;  /* 0x0000001206157c24 */ /* 0x000fe4000f8e0215 */
[----:B------:R-:W-:Y:S01]  /*8e70*/  IMAD R20, R5, UR5, R20 ;  /* 0x0000000505147c24 */ /* 0x000fe2000f8e0214 */
[----:B------:R-:W-:Y:S01]  /*8e80*/  ULDC UR5, c[0x0][0x600] ;  /* 0x0001800000057ab9 */ /* 0x000fe20000000800 */
[----:B------:R-:W-:-:S02]  /*8e90*/  IMAD R18, R21, UR6, R18 ;  /* 0x0000000615127c24 */ /* 0x000fc4000f8e0212 */
[----:B------:R-:W-:Y:S02]  /*8ea0*/  IMAD R7, R20, UR5, R7 ;  /* 0x0000000514077c24 */ /* 0x000fe4000f8e0207 */
[----:B------:R-:W-:-:S03]  /*8eb0*/  IMAD.MOV.U32 R6, RZ, RZ, 0x1 ;  /* 0x00000001ff067424 */ /* 0x000fc600078e00ff */
[----:B------:R-:W-:Y:S02]  /*8ec0*/  SEL R5, R7, R18, !P3 ;  /* 0x0000001207057207 */ /* 0x000fe40005800000 */
[----:B------:R-:W-:-:S07]  /*8ed0*/  SEL R18, R18, R7, !P3 ;  /* 0x0000000712127207 */ /* 0x000fce0005800000 */
.L_x_181:
[----:B------:R-:W-:Y:S05]  /*8ee0*/  BSYNC B1 ;  /* 0x0000000000017941 */ /* 0x000fea0003800000 */
.L_x_180:
[----:B------:R-:W-:-:S13]  /*8ef0*/  LOP3.LUT P0, RZ, R6, 0xff, RZ, 0xc0, !PT ;  /* 0x000000ff06ff7812 */ /* 0x000fda000780c0ff */
[----:B------:R-:W-:Y:S05]  /*8f00*/  @P0 BRA `(.L_x_184) ;  /* 0xfffffff400440947 */ /* 0x000fea000383ffff */
[----:B------:R-:W-:Y:S05]  /*8f10*/  BSYNC B0 ;  /* 0x0000000000007941 */ /* 0x000fea0003800000 */
.L_x_173:
[----:B------:R-:W-:-:S03]  /*8f20*/  UMOV UR5, 0xffffffff ;  /* 0xffffffff00057882 */ /* 0x000fc60000000000 */
[----:B------:R-:W-:Y:S05]  /*8f30*/  BRA.DIV UR5, `(.L_x_185) ;  /* 0x00000006051c7947 */ /* 0x000fea000b800000 */
[----:B------:R-:W-:-:S13]  /*8f40*/  ELECT P0, URZ, PT ;  /* 0x00000000003f782f */ /* 0x000fda0003800000 */
.L_x_199:
[----:B------:R-:W-:Y:S04]  /*8f50*/  BSSY B0, `(.L_x_186) ;  /* 0x000002b000007945 */ /* 0x000fe80003800000 */
[----:B------:R-:W-:Y:S05]  /*8f60*/  @!P0 BRA `(.L_x_187) ;  /* 0x0000000000a48947 */ /* 0x000fea0003800000 */
[----:B------:R-:W-:-:S04]  /*8f70*/  LOP3.LUT R4, R4, 0x2, RZ, 0xfc, !PT ;  /* 0x0000000204047812 */ /* 0x000fc800078efcff */
[----:B------:R-:W-:-:S13]  /*8f80*/  ISETP.NE.AND P0, PT, R4, 0x3, PT ;  /* 0x000000030400780c */ /* 0x000fda0003f05270 */
[----:B------:R-:W-:Y:S05]  /*8f90*/  @!P0 BRA `(.L_x_188) ;  /* 0x0000000000048947 */ /* 0x000fea0003800000 */
[----:B------:R-:W-:Y:S01]  /*8fa0*/  BPT.TRAP 0x1 ;  /* 0x000000040000795c */ /* 0x000fe20000300000 */
.L_x_188:
[----:B------:R-:W0:Y:S01]  /*8fb0*/  S2R R3, SR_CgaCtaId ;  /* 0x0000000000037919 */ /* 0x000e220000008800 */
[----:B------:R-:W-:Y:S02]  /*8fc0*/  MOV R0, 0x400 ;  /* 0x0000040000007802 */ /* 0x000fe40000000f00 */
[----:B------:R-:W-:Y:S02]  /*8fd0*/  SHF.L.U32 R2, R15, 0x1f, RZ ;  /* 0x0000001f0f027819 */ /* 0x000fe400000006ff */
[----:B0-----:R-:W-:-:S05]  /*8fe0*/  LEA R3, R3, R0, 0x18 ;  /* 0x0000000003037211 */ /* 0x001fca00078ec0ff */
[----:B------:R-:W-:-:S04]  /*8ff0*/  VIADD R3, R3, 0x20 ;  /* 0x0000002003037836 */ /* 0x000fc80000000000 */
[C---:B------:R-:W-:Y:S02]  /*9000*/  IMAD R5, R14.reuse, 0x8, R3 ;  /* 0x000000080e057824 */ /* 0x040fe400078e0203 */
[----:B------:R-:W-:Y:S02]  /*9010*/  VIADD R14, R14, 0x1 ;  /* 0x000000010e0e7836 */ /* 0x000fe40000000000 */
[----:B------:R-:W0:Y:S03]  /*9020*/  SYNCS.PHASECHK.TRANS64.TRYWAIT P0, [R5+URZ], R2 ;  /* 0x00000002050075a7 */ /* 0x000e26000800017f */
[----:B------:R-:W-:-:S04]  /*9030*/  ISETP.NE.AND P1, PT, R14, 0x4, PT ;  /* 0x000000040e00780c */ /* 0x000fc80003f25270 */
[----:B------:R-:W-:Y:S02]  /*9040*/  SEL R0, RZ, 0x1, P1 ;  /* 0x00000001ff007807 */ /* 0x000fe40000800000 */
[----:B------:R-:W-:Y:S02]  /*9050*/  SEL R14, R14, RZ, P1 ;  /* 0x000000ff0e0e7207 */ /* 0x000fe40000800000 */
[----:B------:R-:W-:-:S03]  /*9060*/  LOP3.LUT R15, R15, R0, RZ, 0x3c, !PT ;  /* 0x000000000f0f7212 */ /* 0x000fc600078e3cff */
[----:B------:R-:W-:Y:S01]  /*9070*/  IMAD R7, R14, 0x8, R3 ;  /* 0x000000080e077824 */ /* 0x000fe200078e0203 */
[----:B------:R-:W-:Y:S01]  /*9080*/  SHF.L.U32 R4, R15, 0x1f, RZ ;  /* 0x0000001f0f047819 */ /* 0x000fe200000006ff */
[----:B0-----:R-:W-:Y:S06]  /*9090*/  @!P0 BRA `(.L_x_189) ;  /* 0x0000000000e48947 */ /* 0x001fec0003800000 */
.L_x_200:
[----:B------:R-:W1:Y:S01]  /*90a0*/  SYNCS.PHASECHK.TRANS64.TRYWAIT P0, [R7+URZ], R4 ;  /* 0x00000004070075a7 */ /* 0x000e62000800017f */
[----:B------:R-:W-:-:S05]  /*90b0*/  VIADD R0, R14, 0x1 ;  /* 0x000000010e007836 */ /* 0x000fca0000000000 */
[----:B------:R-:W-:-:S04]  /*90c0*/  ISETP.NE.AND P1, PT, R0, 0x4, PT ;  /* 0x000000040000780c */ /* 0x000fc80003f25270 */
[----:B0-----:R-:W-:Y:S02]  /*90d0*/  SEL R2, RZ, 0x1, P1 ;  /* 0x00000001ff027807 */ /* 0x001fe40000800000 */
[----:B------:R-:W-:Y:S02]  /*90e0*/  SEL R0, R0, RZ, P1 ;  /* 0x000000ff00007207 */ /* 0x000fe40000800000 */
[----:B------:R-:W-:-:S03]  /*90f0*/  LOP3.LUT R15, R15, R2, RZ, 0x3c, !PT ;  /* 0x000000020f0f7212 */ /* 0x000fc600078e3cff */
[----:B------:R-:W-:Y:S01]  /*9100*/  IMAD R6, R0, 0x8, R3 ;  /* 0x0000000800067824 */ /* 0x000fe200078e0203 */
[----:B------:R-:W-:Y:S01]  /*9110*/  SHF.L.U32 R5, R15, 0x1f, RZ ;  /* 0x0000001f0f057819 */ /* 0x000fe200000006ff */
[----:B-1----:R-:W-:Y:S06]  /*9120*/  @!P0 BRA `(.L_x_190) ;  /* 0x0000000000d48947 */ /* 0x002fec0003800000 */
.L_x_201:
[----:B------:R-:W1:Y:S01]  /*9130*/  SYNCS.PHASECHK.TRANS64.TRYWAIT P0, [R6+URZ], R5 ;  /* 0x00000005060075a7 */ /* 0x000e62000800017f */
[----:B------:R-:W-:-:S05]  /*9140*/  VIADD R0, R0, 0x1 ;  /* 0x0000000100007836 */ /* 0x000fca0000000000 */
[----:B------:R-:W-:-:S04]  /*9150*/  ISETP.NE.AND P1, PT, R0, 0x4, PT ;  /* 0x000000040000780c */ /* 0x000fc80003f25270 */
[----:B------:R-:W-:Y:S02]  /*9160*/  SEL R2, RZ, 0x1, P1 ;  /* 0x00000001ff027807 */ /* 0x000fe40000800000 */
[----:B------:R-:W-:Y:S02]  /*9170*/  SEL R0, R0, RZ, P1 ;  /* 0x000000ff00007207 */ /* 0x000fe40000800000 */
[----:B------:R-:W-:Y:S01]  /*9180*/  LOP3.LUT R2, R15, R2, RZ, 0x3c, !PT ;  /* 0x000000020f027212 */ /* 0x000fe200078e3cff */
[----:B-1----:R-:W-:Y:S06]  /*9190*/  @!P0 BRA `(.L_x_191) ;  /* 0x0000000000cc8947 */ /* 0x002fec0003800000 */
.L_x_202:
[----:B------:R-:W-:Y:S01]  /*91a0*/  IMAD R3, R0, 0x8, R3 ;  /* 0x0000000800037824 */ /* 0x000fe200078e0203 */
[----:B------:R-:W-:-:S07]  /*91b0*/  SHF.L.U32 R0, R2, 0x1f, RZ ;  /* 0x0000001f02007819 */ /* 0x000fce00000006ff */
.L_x_192:
[----:B--2---:R2:W3:Y:S02]  /*91c0*/  SYNCS.PHASECHK.TRANS64.TRYWAIT P0, [R3+URZ], R0 ;  /* 0x00000000030075a7 */ /* 0x0044e4000800017f */
[----:B---3--:R-:W-:Y:S05]  /*91d0*/  @!P0 NANOSLEEP.SYNCS 0x989680 ;  /* 0x009896800000895d */ /* 0x008fea0003900000 */
[----:B------:R-:W3:Y:S02]  /*91e0*/  @!P0 SYNCS.PHASECHK.TRANS64 P0, [R3+URZ], R0 ;  /* 0x00000000030085a7 */ /* 0x000ee4000800007f */
[----:B---3--:R-:W-:Y:S05]  /*91f0*/  @!P0 BRA `(.L_x_192) ;  /* 0xfffffffc00f08947 */ /* 0x008fea000383ffff */
.L_x_187:
[----:B------:R-:W-:Y:S05]  /*9200*/  BSYNC B0 ;  /* 0x0000000000007941 */ /* 0x000fea0003800000 */
.L_x_186:
[----:B------:R-:W-:Y:S05]  /*9210*/  EXIT ;  /* 0x000000000000794d */ /* 0x000fea0003800000 */
.L_x_21:
[----:B-1----:R-:W-:-:S04]  /*9220*/  IMAD.U32 R12, RZ, RZ, UR6 ;  /* 0x00000006ff0c7e24 */ /* 0x002fc8000f8e00ff */
[----:B------:R1:W4:Y:S03]  /*9230*/  SYNCS.PHASECHK.TRANS64.TRYWAIT P1, [R12+URZ], R11 ;  /* 0x0000000b0c0075a7 */ /* 0x000326000802017f */
[----:B----4-:R-:W-:Y:S05]  /*9240*/  @!P1 NANOSLEEP.SYNCS 0x989680 ;  /* 0x009896800000995d */ /* 0x010fea0003900000 */
[----:B------:R-:W4:Y:S02]  /*9250*/  @!P1 SYNCS.PHASECHK.TRANS64 P1, [R12+URZ], R11 ;  /* 0x0000000b0c0095a7 */ /* 0x000f24000802007f */
[----:B----4-:R-:W-:Y:S05]  /*9260*/  @!P1 BRA `(.L_x_21) ;  /* 0xfffffffc00ec9947 */ /* 0x010fea000383ffff */
[----:B------:R-:W-:Y:S05]  /*9270*/  BRA `(.L_x_20) ;  /* 0xffffff84003c7947 */ /* 0x000fea000383ffff */
.L_x_27:
[----:B-1----:R-:W-:-:S04]  /*9280*/  IMAD.U32 R142, RZ, RZ, UR12 ;  /* 0x0000000cff8e7e24 */ /* 0x002fc8000f8e00ff */
[----:B------:R1:W4:Y:S03]  /*9290*/  SYNCS.PHASECHK.TRANS64.TRYWAIT P1, [R142+URZ], R13 ;  /* 0x0000000d8e0075a7 */ /* 0x000326000802017f */
[----:B----4-:R-:W-:Y:S05]  /*92a0*/  @!P1 NANOSLEEP.SYNCS 0x989680 ;  /* 0x009896800000995d */ /* 0x010fea0003900000 */
[----:B------:R-:W4:Y:S02]  /*92b0*/  @!P1 SYNCS.PHASECHK.TRANS64 P1, [R142+URZ], R13 ;  /* 0x0000000d8e0095a7 */ /* 0x000f24000802007f */
[----:B----4-:R-:W-:Y:S05]  /*92c0*/  @!P1 BRA `(.L_x_27) ;  /* 0xfffffffc00ec9947 */ /* 0x010fea000383ffff */
[----:B------:R-:W-:Y:S05]  /*92d0*/  BRA `(.L_x_26) ;  /* 0xffffff8c00687947 */ /* 0x000fea000383ffff */
.L_x_174:
[----:B------:R-:W-:Y:S01]  /*92e0*/  BSSY B1, `(.L_x_193) ;  /* 0x0000006000017945 */ /* 0x000fe20003800000 */
[----:B------:R-:W-:-:S07]  /*92f0*/  IMAD.MOV.U32 R6, RZ, RZ, -0x1 ;  /* 0xffffffffff067424 */ /* 0x000fce00078e00ff */
[----:B------:R-:W-:Y:S05]  /*9300*/  WARPSYNC.COLLECTIVE R6, `(.L_x_194) ;  /* 0x00000000060c7348 */ /* 0x000fea0003c00000 */
[----:B------:R-:W-:Y:S02]  /*9310*/  ELECT P0, UR62, PT ;  /* 0x00000000003e782f */ /* 0x000fe40003800000 */
[----:B------:R-:W-:Y:S01]  /*9320*/  MOV R6, UR62 ;  /* 0x0000003e00067c02 */ /* 0x000fe20008000f00 */
[----:B------:R-:W-:Y:S10]  /*9330*/  ENDCOLLECTIVE ;  /* 0x000000000000791b */ /* 0x000ff40003800000 */
.L_x_194:
[----:B------:R-:W-:Y:S05]  /*9340*/  BSYNC B1 ;  /* 0x0000000000017941 */ /* 0x000fea0003800000 */
.L_x_193:
[----:B------:R-:W-:Y:S05]  /*9350*/  BRA `(.L_x_195) ;  /* 0xfffffff0003c7947 */ /* 0x000fea000383ffff */
.L_x_177:
[----:B0-----:R0:W1:Y:S02]  /*9360*/  SYNCS.PHASECHK.TRANS64.TRYWAIT P0, [R21+URZ+0x20], R8 ;  /* 0x00002008150075a7 */ /* 0x001064000800017f */
[----:B-1----:R-:W-:Y:S05]  /*9370*/  @!P0 NANOSLEEP.SYNCS 0x989680 ;  /* 0x009896800000895d */ /* 0x002fea0003900000 */
[----:B------:R-:W1:Y:S02]  /*9380*/  @!P0 SYNCS.PHASECHK.TRANS64 P0, [R21+URZ+0x20], R8 ;  /* 0x00002008150085a7 */ /* 0x000e64000800007f */
[----:B-1----:R-:W-:Y:S05]  /*9390*/  @!P0 BRA `(.L_x_177) ;  /* 0xfffffffc00f08947 */ /* 0x002fea000383ffff */
[----:B------:R-:W-:Y:S05]  /*93a0*/  BRA `(.L_x_196) ;  /* 0xfffffff0007c7947 */ /* 0x000fea000383ffff */
.L_x_185:
[----:B------:R-:W-:Y:S01]  /*93b0*/  BSSY B0, `(.L_x_197) ;  /* 0x0000006000007945 */ /* 0x000fe20003800000 */
[----:B------:R-:W-:-:S07]  /*93c0*/  IMAD.MOV.U32 R6, RZ, RZ, -0x1 ;  /* 0xffffffffff067424 */ /* 0x000fce00078e00ff */
[----:B------:R-:W-:Y:S05]  /*93d0*/  WARPSYNC.COLLECTIVE R6, `(.L_x_198) ;  /* 0x00000000060c7348 */ /* 0x000fea0003c00000 */
[----:B------:R-:W-:Y:S02]  /*93e0*/  ELECT P0, UR62, PT ;  /* 0x00000000003e782f */ /* 0x000fe40003800000 */
[----:B------:R-:W-:Y:S01]  /*93f0*/  MOV R6, UR62 ;  /* 0x0000003e00067c02 */ /* 0x000fe20008000f00 */
[----:B------:R-:W-:Y:S10]  /*9400*/  ENDCOLLECTIVE ;  /* 0x000000000000791b */ /* 0x000ff40003800000 */
.L_x_198:
[----:B------:R-:W-:Y:S05]  /*9410*/  BSYNC B0 ;  /* 0x0000000000007941 */ /* 0x000fea0003800000 */
.L_x_197:
[----:B------:R-:W-:Y:S05]  /*9420*/  BRA `(.L_x_199) ;  /* 0xfffffff800c87947 */ /* 0x000fea000383ffff */
.L_x_189:
[----:B0-----:R0:W1:Y:S02]  /*9430*/  SYNCS.PHASECHK.TRANS64.TRYWAIT P0, [R5+URZ], R2 ;  /* 0x00000002050075a7 */ /* 0x001064000800017f */
[----:B-1----:R-:W-:Y:S05]  /*9440*/  @!P0 NANOSLEEP.SYNCS 0x989680 ;  /* 0x009896800000895d */ /* 0x002fea0003900000 */
[----:B------:R-:W1:Y:S02]  /*9450*/  @!P0 SYNCS.PHASECHK.TRANS64 P0, [R5+URZ], R2 ;  /* 0x00000002050085a7 */ /* 0x000e64000800007f */
[----:B-1----:R-:W-:Y:S05]  /*9460*/  @!P0 BRA `(.L_x_189) ;  /* 0xfffffffc00f08947 */ /* 0x002fea000383ffff */
[----:B------:R-:W-:Y:S05]  /*9470*/  BRA `(.L_x_200) ;  /* 0xfffffffc00087947 */ /* 0x000fea000383ffff */
.L_x_190:
[----:B0-----:R0:W1:Y:S02]  /*9480*/  SYNCS.PHASECHK.TRANS64.TRYWAIT P0, [R7+URZ], R4 ;  /* 0x00000004070075a7 */ /* 0x001064000800017f */
[----:B-1----:R-:W-:Y:S05]  /*9490*/  @!P0 NANOSLEEP.SYNCS 0x989680 ;  /* 0x009896800000895d */ /* 0x002fea0003900000 */
[----:B------:R-:W1:Y:S02]  /*94a0*/  @!P0 SYNCS.PHASECHK.TRANS64 P0, [R7+URZ], R4 ;  /* 0x00000004070085a7 */ /* 0x000e64000800007f */
[----:B-1----:R-:W-:Y:S05]  /*94b0*/  @!P0 BRA `(.L_x_190) ;  /* 0xfffffffc00f08947 */ /* 0x002fea000383ffff */
[----:B------:R-:W-:Y:S05]  /*94c0*/  BRA `(.L_x_201) ;  /* 0xfffffffc00187947 */ /* 0x000fea000383ffff */
.L_x_191:
[----:B-1----:R1:W2:Y:S02]  /*94d0*/  SYNCS.PHASECHK.TRANS64.TRYWAIT P0, [R6+URZ], R5 ;  /* 0x00000005060075a7 */ /* 0x0022a4000800017f */
[----:B--2---:R-:W-:Y:S05]  /*94e0*/  @!P0 NANOSLEEP.SYNCS 0x989680 ;  /* 0x009896800000895d */ /* 0x004fea0003900000 */
[----:B------:R-:W2:Y:S02]  /*94f0*/  @!P0 SYNCS.PHASECHK.TRANS64 P0, [R6+URZ], R5 ;  /* 0x00000005060085a7 */ /* 0x000ea4000800007f */
[----:B--2---:R-:W-:Y:S05]  /*9500*/  @!P0 BRA `(.L_x_191) ;  /* 0xfffffffc00f08947 */ /* 0x004fea000383ffff */
[----:B------:R-:W-:Y:S05]  /*9510*/  BRA `(.L_x_202) ;  /* 0xfffffffc00207947 */ /* 0x000fea000383ffff */
.L_x_203:
[----:B------:R-:W-:-:S00]  /*9520*/  BRA `(.L_x_203) ;  /* 0xfffffffc00fc7947 */ /* 0x000fc0000383ffff */
[----:B------:R-:W-:-:S00]  /*9530*/  NOP ;  /* 0x0000000000007918 */ /* 0x000fc00000000000 */
        /* <DEDUP_REMOVED lines=12> */
.L_x_204:


//--------------------- .nv.shared._ZN7cutlass13device_kernelINS_4gemm6kernel13GemmUniversalIN4cute5tupleIJiiiiEEENS1_10collective13CollectiveMmaINS1_37MainloopSm90TmaGmmaWarpSpecializedFP8ILi4ENS5_IJNS4_1CILi1EEENSA_ILi2EEESB_EEENS1_35KernelTmaWarpSpecializedCooperativeEEENS5_IJNSA_ILi128EEESG_NSA_ILi32EEEEEENS_12float_e5m2_tENS5_IJlSB_lEEESJ_SK_NS4_8TiledMMAINS4_8MMA_AtomIJNS4_4SM904GMMA31MMA_64x128x32_F32E5M2E5M2_SS_TNILNSO_7ScaleInE1ELSQ_1EEEEEENS4_6LayoutINS5_IJSC_SB_SB_EEENS5_IJSB_NSA_ILi0EEESV_EEEEENS5_IJNS4_10UnderscoreESY_SY_EEEEENS4_23SM90_TMA_LOAD_MULTICASTENS4_14ComposedLayoutINS4_7SwizzleILi1ELi4ELi3EEENS4_18smem_ptr_flag_bitsILi8EEENST_INS5_IJNSA_ILi8EEESH_EEENS5_IJSH_SB_EEEEEEEvNS4_8identityENS4_13SM90_TMA_LOADES1B_vS1C_EENS_8epilogue10collective6detail29Sm90TmaWarpSpecializedAdapterINS1G_15DefaultEpilogueISJ_SK_SK_NS1F_6thread17LinearCombinationISJ_Li1EffLNS1K_9ScaleType4KindE0ELNS_15FloatRoundStyleE2ESJ_EENS1_15EpilogueDefaultEEEEEvvEEEEvNT_6ParamsE --------------------------
	.section	.nv.shared._ZN7cutlass13device_kernelINS_4gemm6kernel13GemmUniversalIN4cute5tupleIJiiiiEEENS1_10collective13CollectiveMmaINS1_37MainloopSm90TmaGmmaWarpSpecializedFP8ILi4ENS5_IJNS4_1CILi1EEENSA_ILi2EEESB_EEENS1_35KernelTmaWarpSpecializedCooperativeEEENS5_IJNSA_ILi128EEESG_NSA_ILi32EEEEEENS_12float_e5m2_tENS5_IJlSB_lEEESJ_SK_NS4_8TiledMMAINS4_8MMA_AtomIJNS4_4SM904GMMA31MMA_64x128x32_F32E5M2E5M2_SS_TNILNSO_7ScaleInE1ELSQ_1EEEEEENS4_6LayoutINS5_IJSC_SB_SB_EEENS5_IJSB_NSA_ILi0EEESV_EEEEENS5_IJNS4_10UnderscoreESY_SY_EEEEENS4_23SM90_TMA_LOAD_MULTICASTENS4_14ComposedLayoutINS4_7SwizzleILi1ELi4ELi3EEENS4_18smem_ptr_flag_bitsILi8EEENST_INS5_IJNSA_ILi8EEESH_EEENS5_IJSH_SB_EEEEEEEvNS4_8identityENS4_13SM90_TMA_LOADES1B_vS1C_EENS_8epilogue10collective6detail29Sm90TmaWarpSpecializedAdapterINS1G_15DefaultEpilogueISJ_SK_SK_NS1F_6thread17LinearCombinationISJ_Li1EffLNS1K_9ScaleType4KindE0ELNS_15FloatRoundStyleE2ESJ_EENS1_15EpilogueDefaultEEEEEvvEEEEvNT_6ParamsE,"aw",@nobits
	.sectionflags	@""
	.align	16
	.zero		1024


//--------------------- .nv.shared.reserved.0     --------------------------
	.section	.nv.shared.reserved.0,"aw",@nobits
	.weak		__nv_reservedSMEM_offset_0_alias
	.size		__nv_reservedSMEM_offset_0_alias, 0, 0
	.other		__nv_reservedSMEM_offset_0_alias,@"STO_CUDA_RESERVED_SHARED STV_DEFAULT"
__nv_reservedSMEM_offset_0_alias:
	.zero		0


//--------------------- .nv.global                --------------------------
	.section	.nv.global,"aw",@nobits
.nv.global:
	.type		_ZN39_INTERNAL_75c32e7e_4_k_cu_ec3334ce_46134cute1_E,@object
	.size		_ZN39_INTERNAL_75c32e7e_4_k_cu_ec3334ce_46134cute1_E,(_ZN39_INTERNAL_75c32e7e_4_k_cu_ec3334ce_46134cuda3std3__45__cpo6cbeginE - _ZN39_INTERNAL_75c32e7e_4_k_cu_ec3334ce_46134cute1_E)
_ZN39_INTERNAL_75c32e7e_4_k_cu_ec3334ce_46134cute1_E:
	.zero		1
	.type		_ZN39_INTERNAL_75c32e7e_4_k_cu_ec3334ce_46134cuda3std3__45__cpo6cbeginE,@object
	.size		_ZN39_INTERNAL_75c32e7e_4_k_cu_ec3334ce_46134cuda3std3__45__cpo6cbeginE,(_ZN39_INTERNAL_75c32e7e_4_k_cu_ec3334ce_46134cuda3std3__48in_placeE - _ZN39_INTERNAL_75c32e7e_4_k_cu_ec3334ce_46134cuda3std3__45__cpo6cbeginE)
_ZN39_INTERNAL_75c32e7e_4_k_cu_ec3334ce_46134cuda3std3__45__cpo6cbeginE:
	.zero		1
	.type		_ZN39_INTERNAL_75c32e7e_4_k_cu_ec3334ce_46134cuda3std3__48in_placeE,@object
	.size		_ZN39_INTERNAL_75c32e7e_4_k_cu_ec3334ce_46134cuda3std3__48in_placeE,(_ZN39_INTERNAL_75c32e7e_4_k_cu_ec3334ce_46134cuda3std6ranges3__45__cpo9iter_moveE - _ZN39_INTERNAL_75c32e7e_4_k_cu_ec3334ce_46134cuda3std3__48in_placeE)
_ZN39_INTERNAL_75c32e7e_4_k_cu_ec3334ce_46134cuda3std3__48in_placeE:
	.zero		1
	.type		_ZN39_INTERNAL_75c32e7e_4_k_cu_ec3334ce_46134cuda3std6ranges3__45__cpo9iter_moveE,@object
	.size		_ZN39_INTERNAL_75c32e7e_4_k_cu_ec3334ce_46134cuda3std6ranges3__45__cpo9iter_moveE,(_ZN39_INTERNAL_75c32e7e_4_k_cu_ec3334ce_46134cuda3std3__45__cpo5beginE - _ZN39_INTERNAL_75c32e7e_4_k_cu_ec3334ce_46134cuda3std6ranges3__45__cpo9iter_moveE)
_ZN39_INTERNAL_75c32e7e_4_k_cu_ec3334ce_46134cuda3std6ranges3__45__cpo9iter_moveE:
	.zero		1
	.type		_ZN39_INTERNAL_75c32e7e_4_k_cu_ec3334ce_46134cuda3std3__45__cpo5beginE,@object
	.size		_ZN39_INTERNAL_75c32e7e_4_k_cu_ec3334ce_46134cuda3std3__45__cpo5beginE,(_ZN39_INTERNAL_75c32e7e_4_k_cu_ec3334ce_46134cuda3std3__441_GLOBAL__N__75c32e7e_4_k_cu_ec3334ce_46136ignoreE - _ZN39_INTERNAL_75c32e7e_4_k_cu_ec3334ce_46134cuda3std3__45__cpo5beginE)
_ZN39_INTERNAL_75c32e7e_4_k_cu_ec3334ce_46134cuda3std3__45__cpo5beginE:
	.zero		1
	.type		_ZN39_INTERNAL_75c32e7e_4_k_cu_ec3334ce_46134cuda3std3__441_GLOBAL__N__75c32e7e_4_k_cu_ec3334ce_46136ignoreE,@object
	.size		_ZN39_INTERNAL_75c32e7e_4_k_cu_ec3334ce_46134cuda3std3__441_GLOBAL__N__75c32e7e_4_k_cu_ec3334ce_46136ignoreE,(_ZN39_INTERNAL_75c32e7e_4_k_cu_ec3334ce_46134cute7productE - _ZN39_INTERNAL_75c32e7e_4_k_cu_ec3334ce_46134cuda3std3__441_GLOBAL__N__75c32e7e_4_k_cu_ec3334ce_46136ignoreE)
_ZN39_INTERNAL_75c32e7e_4_k_cu_ec3334ce_46134cuda3std3__441_GLOBAL__N__75c32e7e_4_k_cu_ec3334ce_46136ignoreE:
	.zero		1
	.type		_ZN39_INTERNAL_75c32e7e_4_k_cu_ec3334ce_46134cute7productE,@object
	.size		_ZN39_INTERNAL_75c32e7e_4_k_cu_ec3334ce_46134cute7productE,(_ZN39_INTERNAL_75c32e7e_4_k_cu_ec3334ce_46134cuda3std3__45__cpo3endE - _ZN39_INTERNAL_75c32e7e_4_k_cu_ec3334ce_46134cute7productE)
_ZN39_INTERNAL_75c32e7e_4_k_cu_ec3334ce_46134cute7productE:
	.zero		1
	.type		_ZN39_INTERNAL_75c32e7e_4_k_cu_ec3334ce_46134cuda3std3__45__cpo3endE,@object
	.size		_ZN39_INTERNAL_75c32e7e_4_k_cu_ec3334ce_46134cuda3std3__45__cpo3endE,(_ZN39_INTERNAL_75c32e7e_4_k_cu_ec3334ce_46134cuda3std3__419piecewise_constructE - _ZN39_INTERNAL_75c32e7e_4_k_cu_ec3334ce_46134cuda3std3__45__cpo3endE)
_ZN39_INTERNAL_75c32e7e_4_k_cu_ec3334ce_46134cuda3std3__45__cpo3endE:
	.zero		1
	.type		_ZN39_INTERNAL_75c32e7e_4_k_cu_ec3334ce_46134cuda3std3__419piecewise_constructE,@object
	.size		_ZN39_INTERNAL_75c32e7e_4_k_cu_ec3334ce_46134cuda3std3__419piecewise_constructE,(_ZN39_INTERNAL_75c32e7e_4_k_cu_ec3334ce_46134cuda3std3__45__cpo4cendE - _ZN39_INTERNAL_75c32e7e_4_k_cu_ec3334ce_46134cuda3std3__419piecewise_constructE)
_ZN39_INTERNAL_75c32e7e_4_k_cu_ec3334ce_46134cuda3std3__419piecewise_constructE:
	.zero		1
	.type		_ZN39_INTERNAL_75c32e7e_4_k_cu_ec3334ce_46134cuda3std3__45__cpo4cendE,@object
	.size		_ZN39_INTERNAL_75c32e7e_4_k_cu_ec3334ce_46134cuda3std3__45__cpo4cendE,(_ZN39_INTERNAL_75c32e7e_4_k_cu_ec3334ce_46134cuda3std6ranges3__45__cpo4swapE - _ZN39_INTERNAL_75c32e7e_4_k_cu_ec3334ce_46134cuda3std3__45__cpo4cendE)
_ZN39_INTERNAL_75c32e7e_4_k_cu_ec3334ce_46134cuda3std3__45__cpo4cendE:
	.zero		1
	.type		_ZN39_INTERNAL_75c32e7e_4_k_cu_ec3334ce_46134cuda3std6ranges3__45__cpo4swapE,@object
	.size		_ZN39_INTERNAL_75c32e7e_4_k_cu_ec3334ce_46134cuda3std6ranges3__45__cpo4swapE,(.L_7 - _ZN39_INTERNAL_75c32e7e_4_k_cu_ec3334ce_46134cuda3std6ranges3__45__cpo4swapE)
_ZN39_INTERNAL_75c32e7e_4_k_cu_ec3334ce_46134cuda3std6ranges3__45__cpo4swapE:
	.zero		1
.L_7:


//--------------------- .nv.constant0._ZN7cutlass13device_kernelINS_4gemm6kernel13GemmUniversalIN4cute5tupleIJiiiiEEENS1_10collective13CollectiveMmaINS1_37MainloopSm90TmaGmmaWarpSpecializedFP8ILi4ENS5_IJNS4_1CILi1EEENSA_ILi2EEESB_EEENS1_35KernelTmaWarpSpecializedCooperativeEEENS5_IJNSA_ILi128EEESG_NSA_ILi32EEEEEENS_12float_e5m2_tENS5_IJlSB_lEEESJ_SK_NS4_8TiledMMAINS4_8MMA_AtomIJNS4_4SM904GMMA31MMA_64x128x32_F32E5M2E5M2_SS_TNILNSO_7ScaleInE1ELSQ_1EEEEEENS4_6LayoutINS5_IJSC_SB_SB_EEENS5_IJSB_NSA_ILi0EEESV_EEEEENS5_IJNS4_10UnderscoreESY_SY_EEEEENS4_23SM90_TMA_LOAD_MULTICASTENS4_14ComposedLayoutINS4_7SwizzleILi1ELi4ELi3EEENS4_18smem_ptr_flag_bitsILi8EEENST_INS5_IJNSA_ILi8EEESH_EEENS5_IJSH_SB_EEEEEEEvNS4_8identityENS4_13SM90_TMA_LOADES1B_vS1C_EENS_8epilogue10collective6detail29Sm90TmaWarpSpecializedAdapterINS1G_15DefaultEpilogueISJ_SK_SK_NS1F_6thread17LinearCombinationISJ_Li1EffLNS1K_9ScaleType4KindE0ELNS_15FloatRoundStyleE2ESJ_EENS1_15EpilogueDefaultEEEEEvvEEEEvNT_6ParamsE --------------------------
	.section	.nv.constant0._ZN7cutlass13device_kernelINS_4gemm6kernel13GemmUniversalIN4cute5tupleIJiiiiEEENS1_10collective13CollectiveMmaINS1_37MainloopSm90TmaGmmaWarpSpecializedFP8ILi4ENS5_IJNS4_1CILi1EEENSA_ILi2EEESB_EEENS1_35KernelTmaWarpSpecializedCooperativeEEENS5_IJNSA_ILi128EEESG_NSA_ILi32EEEEEENS_12float_e5m2_tENS5_IJlSB_lEEESJ_SK_NS4_8TiledMMAINS4_8MMA_AtomIJNS4_4SM904GMMA31MMA_64x128x32_F32E5M2E5M2_SS_TNILNSO_7ScaleInE1ELSQ_1EEEEEENS4_6LayoutINS5_IJSC_SB_SB_EEENS5_IJSB_NSA_ILi0EEESV_EEEEENS5_IJNS4_10UnderscoreESY_SY_EEEEENS4_23SM90_TMA_LOAD_MULTICASTENS4_14ComposedLayoutINS4_7SwizzleILi1ELi4ELi3EEENS4_18smem_ptr_flag_bitsILi8EEENST_INS5_IJNSA_ILi8EEESH_EEENS5_IJSH_SB_EEEEEEEvNS4_8identityENS4_13SM90_TMA_LOADES1B_vS1C_EENS_8epilogue10collective6detail29Sm90TmaWarpSpecializedAdapterINS1G_15DefaultEpilogueISJ_SK_SK_NS1F_6thread17LinearCombinationISJ_Li1EffLNS1K_9ScaleType4KindE0ELNS_15FloatRoundStyleE2ESJ_EENS1_15EpilogueDefaultEEEEEvvEEEEvNT_6ParamsE,"a",@progbits
	.sectionflags	@""
	.align	4
.nv.constant0._ZN7cutlass13device_kernelINS_4gemm6kernel13GemmUniversalIN4cute5tupleIJiiiiEEENS1_10collective13CollectiveMmaINS1_37MainloopSm90TmaGmmaWarpSpecializedFP8ILi4ENS5_IJNS4_1CILi1EEENSA_ILi2EEESB_EEENS1_35KernelTmaWarpSpecializedCooperativeEEENS5_IJNSA_ILi128EEESG_NSA_ILi32EEEEEENS_12float_e5m2_tENS5_IJlSB_lEEESJ_SK_NS4_8TiledMMAINS4_8MMA_AtomIJNS4_4SM904GMMA31MMA_64x128x32_F32E5M2E5M2_SS_TNILNSO_7ScaleInE1ELSQ_1EEEEEENS4_6LayoutINS5_IJSC_SB_SB_EEENS5_IJSB_NSA_ILi0EEESV_EEEEENS5_IJNS4_10UnderscoreESY_SY_EEEEENS4_23SM90_TMA_LOAD_MULTICASTENS4_14ComposedLayoutINS4_7SwizzleILi1ELi4ELi3EEENS4_18smem_ptr_flag_bitsILi8EEENST_INS5_IJNSA_ILi8EEESH_EEENS5_IJSH_SB_EEEEEEEvNS4_8identityENS4_13SM90_TMA_LOADES1B_vS1C_EENS_8epilogue10collective6detail29Sm90TmaWarpSpecializedAdapterINS1G_15DefaultEpilogueISJ_SK_SK_NS1F_6thread17LinearCombinationISJ_Li1EffLNS1K_9ScaleType4KindE0ELNS_15FloatRoundStyleE2ESJ_EENS1_15EpilogueDefaultEEEEEvvEEEEvNT_6ParamsE:
	.zero		1664


//--------------------- SYMBOLS --------------------------

	.type		.nv.reservedSmem.offset0,@object
	.size		.nv.reservedSmem.offset0,0x4
